//
// Generated by NVIDIA NVVM Compiler
//
// Compiler Build ID: CL-36424714
// Cuda compilation tools, release 13.0, V13.0.88
// Based on NVVM 20.0.0
//

.version 9.0
.target sm_100
.address_size 64

	// .globl	_Z15mse_loss_kernelPKfS0_Pfi
// _ZZ15mse_loss_kernelPKfS0_PfiE5cache has been demoted
// _ZZ15bce_loss_kernelPKfS0_PfiE5cache has been demoted
// _ZZ15cce_loss_kernelPKfS0_PfiiE5cache has been demoted

.visible .entry _Z15mse_loss_kernelPKfS0_Pfi(
	.param .u64 .ptr .align 1 _Z15mse_loss_kernelPKfS0_Pfi_param_0,
	.param .u64 .ptr .align 1 _Z15mse_loss_kernelPKfS0_Pfi_param_1,
	.param .u64 .ptr .align 1 _Z15mse_loss_kernelPKfS0_Pfi_param_2,
	.param .u32 _Z15mse_loss_kernelPKfS0_Pfi_param_3
)
{
	.reg .pred 	%p<7>;
	.reg .b32 	%r<19>;
	.reg .b32 	%f<16>;
	.reg .b64 	%rd<10>;
	// demoted variable
	.shared .align 4 .b8 _ZZ15mse_loss_kernelPKfS0_PfiE5cache[1024];
	ld.param.u64 	%rd3, [_Z15mse_loss_kernelPKfS0_Pfi_param_0];
	ld.param.u64 	%rd4, [_Z15mse_loss_kernelPKfS0_Pfi_param_1];
	ld.param.u64 	%rd5, [_Z15mse_loss_kernelPKfS0_Pfi_param_2];
	ld.param.u32 	%r10, [_Z15mse_loss_kernelPKfS0_Pfi_param_3];
	mov.u32 	%r1, %tid.x;
	mov.u32 	%r11, %ctaid.x;
	mov.u32 	%r18, %ntid.x;
	mad.lo.s32 	%r17, %r11, %r18, %r1;
	setp.ge.s32 	%p1, %r17, %r10;
	mov.f32 	%f15, 0f00000000;
	@%p1 bra 	$L__BB0_3;
	mov.u32 	%r12, %nctaid.x;
	mul.lo.s32 	%r4, %r18, %r12;
	cvta.to.global.u64 	%rd1, %rd3;
	cvta.to.global.u64 	%rd2, %rd4;
	mov.f32 	%f15, 0f00000000;
$L__BB0_2:
	mul.wide.s32 	%rd6, %r17, 4;
	add.s64 	%rd7, %rd1, %rd6;
	ld.global.f32 	%f6, [%rd7];
	add.s64 	%rd8, %rd2, %rd6;
	ld.global.f32 	%f7, [%rd8];
	sub.f32 	%f8, %f6, %f7;
	fma.rn.f32 	%f15, %f8, %f8, %f15;
	add.s32 	%r17, %r17, %r4;
	setp.lt.s32 	%p2, %r17, %r10;
	@%p2 bra 	$L__BB0_2;
$L__BB0_3:
	shl.b32 	%r13, %r1, 2;
	mov.u32 	%r14, _ZZ15mse_loss_kernelPKfS0_PfiE5cache;
	add.s32 	%r7, %r14, %r13;
	st.shared.f32 	[%r7], %f15;
	bar.sync 	0;
	setp.lt.u32 	%p3, %r18, 2;
	@%p3 bra 	$L__BB0_7;
$L__BB0_4:
	shr.u32 	%r9, %r18, 1;
	setp.ge.u32 	%p4, %r1, %r9;
	@%p4 bra 	$L__BB0_6;
	shl.b32 	%r15, %r9, 2;
	add.s32 	%r16, %r7, %r15;
	ld.shared.f32 	%f9, [%r16];
	ld.shared.f32 	%f10, [%r7];
	add.f32 	%f11, %f9, %f10;
	st.shared.f32 	[%r7], %f11;
$L__BB0_6:
	bar.sync 	0;
	setp.gt.u32 	%p5, %r18, 3;
	mov.u32 	%r18, %r9;
	@%p5 bra 	$L__BB0_4;
$L__BB0_7:
	setp.ne.s32 	%p6, %r1, 0;
	@%p6 bra 	$L__BB0_9;
	ld.shared.f32 	%f12, [_ZZ15mse_loss_kernelPKfS0_PfiE5cache];
	cvta.to.global.u64 	%rd9, %rd5;
	atom.global.add.f32 	%f13, [%rd9], %f12;
$L__BB0_9:
	ret;

}
	// .globl	_Z17mse_loss_backwardPKfS0_Pfi
.visible .entry _Z17mse_loss_backwardPKfS0_Pfi(
	.param .u64 .ptr .align 1 _Z17mse_loss_backwardPKfS0_Pfi_param_0,
	.param .u64 .ptr .align 1 _Z17mse_loss_backwardPKfS0_Pfi_param_1,
	.param .u64 .ptr .align 1 _Z17mse_loss_backwardPKfS0_Pfi_param_2,
	.param .u32 _Z17mse_loss_backwardPKfS0_Pfi_param_3
)
{
	.reg .pred 	%p<2>;
	.reg .b32 	%r<6>;
	.reg .b32 	%f<7>;
	.reg .b64 	%rd<11>;

	ld.param.u64 	%rd1, [_Z17mse_loss_backwardPKfS0_Pfi_param_0];
	ld.param.u64 	%rd2, [_Z17mse_loss_backwardPKfS0_Pfi_param_1];
	ld.param.u64 	%rd3, [_Z17mse_loss_backwardPKfS0_Pfi_param_2];
	ld.param.u32 	%r2, [_Z17mse_loss_backwardPKfS0_Pfi_param_3];
	mov.u32 	%r3, %tid.x;
	mov.u32 	%r4, %ctaid.x;
	mov.u32 	%r5, %ntid.x;
	mad.lo.s32 	%r1, %r4, %r5, %r3;
	setp.ge.s32 	%p1, %r1, %r2;
	@%p1 bra 	$L__BB1_2;
	cvta.to.global.u64 	%rd4, %rd2;
	cvta.to.global.u64 	%rd5, %rd1;
	cvta.to.global.u64 	%rd6, %rd3;
	mul.wide.s32 	%rd7, %r1, 4;
	add.s64 	%rd8, %rd4, %rd7;
	ld.global.f32 	%f1, [%rd8];
	add.s64 	%rd9, %rd5, %rd7;
	ld.global.f32 	%f2, [%rd9];
	sub.f32 	%f3, %f1, %f2;
	add.f32 	%f4, %f3, %f3;
	cvt.rn.f32.s32 	%f5, %r2;
	div.rn.f32 	%f6, %f4, %f5;
	add.s64 	%rd10, %rd6, %rd7;
	st.global.f32 	[%rd10], %f6;
$L__BB1_2:
	ret;

}
	// .globl	_Z15bce_loss_kernelPKfS0_Pfi
.visible .entry _Z15bce_loss_kernelPKfS0_Pfi(
	.param .u64 .ptr .align 1 _Z15bce_loss_kernelPKfS0_Pfi_param_0,
	.param .u64 .ptr .align 1 _Z15bce_loss_kernelPKfS0_Pfi_param_1,
	.param .u64 .ptr .align 1 _Z15bce_loss_kernelPKfS0_Pfi_param_2,
	.param .u32 _Z15bce_loss_kernelPKfS0_Pfi_param_3
)
{
	.reg .pred 	%p<13>;
	.reg .b32 	%r<27>;
	.reg .b32 	%f<66>;
	.reg .b64 	%rd<10>;
	// demoted variable
	.shared .align 4 .b8 _ZZ15bce_loss_kernelPKfS0_PfiE5cache[1024];
	ld.param.u64 	%rd3, [_Z15bce_loss_kernelPKfS0_Pfi_param_0];
	ld.param.u64 	%rd4, [_Z15bce_loss_kernelPKfS0_Pfi_param_1];
	ld.param.u64 	%rd5, [_Z15bce_loss_kernelPKfS0_Pfi_param_2];
	ld.param.u32 	%r10, [_Z15bce_loss_kernelPKfS0_Pfi_param_3];
	mov.u32 	%r1, %tid.x;
	mov.u32 	%r11, %ctaid.x;
	mov.u32 	%r26, %ntid.x;
	mad.lo.s32 	%r25, %r11, %r26, %r1;
	setp.ge.s32 	%p1, %r25, %r10;
	mov.f32 	%f65, 0f00000000;
	@%p1 bra 	$L__BB2_3;
	mov.u32 	%r12, %nctaid.x;
	mul.lo.s32 	%r4, %r26, %r12;
	cvta.to.global.u64 	%rd1, %rd3;
	cvta.to.global.u64 	%rd2, %rd4;
	mov.f32 	%f65, 0f00000000;
$L__BB2_2:
	mul.wide.s32 	%rd6, %r25, 4;
	add.s64 	%rd7, %rd1, %rd6;
	ld.global.f32 	%f6, [%rd7];
	add.s64 	%rd8, %rd2, %rd6;
	ld.global.f32 	%f7, [%rd8];
	max.f32 	%f8, %f7, 0f33D6BF95;
	min.f32 	%f9, %f8, 0f3F7FFFFE;
	neg.f32 	%f10, %f6;
	setp.lt.f32 	%p2, %f9, 0f00800000;
	mul.f32 	%f11, %f9, 0f4B000000;
	selp.f32 	%f12, %f11, %f9, %p2;
	selp.f32 	%f13, 0fC1B80000, 0f00000000, %p2;
	mov.b32 	%r13, %f12;
	add.s32 	%r14, %r13, -1059760811;
	and.b32  	%r15, %r14, -8388608;
	sub.s32 	%r16, %r13, %r15;
	mov.b32 	%f14, %r16;
	cvt.rn.f32.s32 	%f15, %r15;
	fma.rn.f32 	%f16, %f15, 0f34000000, %f13;
	add.f32 	%f17, %f14, 0fBF800000;
	fma.rn.f32 	%f18, %f17, 0fBE055027, 0f3E1039F6;
	fma.rn.f32 	%f19, %f18, %f17, 0fBDF8CDCC;
	fma.rn.f32 	%f20, %f19, %f17, 0f3E0F2955;
	fma.rn.f32 	%f21, %f20, %f17, 0fBE2AD8B9;
	fma.rn.f32 	%f22, %f21, %f17, 0f3E4CED0B;
	fma.rn.f32 	%f23, %f22, %f17, 0fBE7FFF22;
	fma.rn.f32 	%f24, %f23, %f17, 0f3EAAAA78;
	fma.rn.f32 	%f25, %f24, %f17, 0fBF000000;
	mul.f32 	%f26, %f17, %f25;
	fma.rn.f32 	%f27, %f26, %f17, %f17;
	fma.rn.f32 	%f28, %f16, 0f3F317218, %f27;
	setp.gt.u32 	%p3, %r13, 2139095039;
	fma.rn.f32 	%f29, %f12, 0f7F800000, 0f7F800000;
	selp.f32 	%f30, %f29, %f28, %p3;
	setp.eq.f32 	%p4, %f12, 0f00000000;
	selp.f32 	%f31, 0fFF800000, %f30, %p4;
	mul.f32 	%f32, %f31, %f10;
	mov.f32 	%f33, 0f3F800000;
	sub.f32 	%f34, %f33, %f6;
	sub.f32 	%f35, %f33, %f9;
	setp.lt.f32 	%p5, %f35, 0f00800000;
	mul.f32 	%f36, %f35, 0f4B000000;
	selp.f32 	%f37, %f36, %f35, %p5;
	selp.f32 	%f38, 0fC1B80000, 0f00000000, %p5;
	mov.b32 	%r17, %f37;
	add.s32 	%r18, %r17, -1059760811;
	and.b32  	%r19, %r18, -8388608;
	sub.s32 	%r20, %r17, %r19;
	mov.b32 	%f39, %r20;
	cvt.rn.f32.s32 	%f40, %r19;
	fma.rn.f32 	%f41, %f40, 0f34000000, %f38;
	add.f32 	%f42, %f39, 0fBF800000;
	fma.rn.f32 	%f43, %f42, 0fBE055027, 0f3E1039F6;
	fma.rn.f32 	%f44, %f43, %f42, 0fBDF8CDCC;
	fma.rn.f32 	%f45, %f44, %f42, 0f3E0F2955;
	fma.rn.f32 	%f46, %f45, %f42, 0fBE2AD8B9;
	fma.rn.f32 	%f47, %f46, %f42, 0f3E4CED0B;
	fma.rn.f32 	%f48, %f47, %f42, 0fBE7FFF22;
	fma.rn.f32 	%f49, %f48, %f42, 0f3EAAAA78;
	fma.rn.f32 	%f50, %f49, %f42, 0fBF000000;
	mul.f32 	%f51, %f42, %f50;
	fma.rn.f32 	%f52, %f51, %f42, %f42;
	fma.rn.f32 	%f53, %f41, 0f3F317218, %f52;
	setp.gt.u32 	%p6, %r17, 2139095039;
	fma.rn.f32 	%f54, %f37, 0f7F800000, 0f7F800000;
	selp.f32 	%f55, %f54, %f53, %p6;
	setp.eq.f32 	%p7, %f37, 0f00000000;
	selp.f32 	%f56, 0fFF800000, %f55, %p7;
	mul.f32 	%f57, %f34, %f56;
	sub.f32 	%f58, %f32, %f57;
	add.f32 	%f65, %f65, %f58;
	add.s32 	%r25, %r25, %r4;
	setp.lt.s32 	%p8, %r25, %r10;
	@%p8 bra 	$L__BB2_2;
$L__BB2_3:
	shl.b32 	%r21, %r1, 2;
	mov.u32 	%r22, _ZZ15bce_loss_kernelPKfS0_PfiE5cache;
	add.s32 	%r7, %r22, %r21;
	st.shared.f32 	[%r7], %f65;
	bar.sync 	0;
	setp.lt.u32 	%p9, %r26, 2;
	@%p9 bra 	$L__BB2_7;
$L__BB2_4:
	shr.u32 	%r9, %r26, 1;
	setp.ge.u32 	%p10, %r1, %r9;
	@%p10 bra 	$L__BB2_6;
	shl.b32 	%r23, %r9, 2;
	add.s32 	%r24, %r7, %r23;
	ld.shared.f32 	%f59, [%r24];
	ld.shared.f32 	%f60, [%r7];
	add.f32 	%f61, %f59, %f60;
	st.shared.f32 	[%r7], %f61;
$L__BB2_6:
	bar.sync 	0;
	setp.gt.u32 	%p11, %r26, 3;
	mov.u32 	%r26, %r9;
	@%p11 bra 	$L__BB2_4;
$L__BB2_7:
	setp.ne.s32 	%p12, %r1, 0;
	@%p12 bra 	$L__BB2_9;
	ld.shared.f32 	%f62, [_ZZ15bce_loss_kernelPKfS0_PfiE5cache];
	cvta.to.global.u64 	%rd9, %rd5;
	atom.global.add.f32 	%f63, [%rd9], %f62;
$L__BB2_9:
	ret;

}
	// .globl	_Z17bce_loss_backwardPKfS0_Pfii
.visible .entry _Z17bce_loss_backwardPKfS0_Pfii(
	.param .u64 .ptr .align 1 _Z17bce_loss_backwardPKfS0_Pfii_param_0,
	.param .u64 .ptr .align 1 _Z17bce_loss_backwardPKfS0_Pfii_param_1,
	.param .u64 .ptr .align 1 _Z17bce_loss_backwardPKfS0_Pfii_param_2,
	.param .u32 _Z17bce_loss_backwardPKfS0_Pfii_param_3,
	.param .u32 _Z17bce_loss_backwardPKfS0_Pfii_param_4
)
{
	.reg .pred 	%p<3>;
	.reg .b32 	%r<7>;
	.reg .b32 	%f<16>;
	.reg .b64 	%rd<12>;

	ld.param.u64 	%rd1, [_Z17bce_loss_backwardPKfS0_Pfii_param_0];
	ld.param.u64 	%rd2, [_Z17bce_loss_backwardPKfS0_Pfii_param_1];
	ld.param.u64 	%rd3, [_Z17bce_loss_backwardPKfS0_Pfii_param_2];
	ld.param.u32 	%r3, [_Z17bce_loss_backwardPKfS0_Pfii_param_3];
	ld.param.u32 	%r2, [_Z17bce_loss_backwardPKfS0_Pfii_param_4];
	mov.u32 	%r4, %tid.x;
	mov.u32 	%r5, %ctaid.x;
	mov.u32 	%r6, %ntid.x;
	mad.lo.s32 	%r1, %r5, %r6, %r4;
	setp.ge.s32 	%p1, %r1, %r3;
	@%p1 bra 	$L__BB3_4;
	cvta.to.global.u64 	%rd4, %rd2;
	cvta.to.global.u64 	%rd5, %rd1;
	mul.wide.s32 	%rd6, %r1, 4;
	add.s64 	%rd7, %rd4, %rd6;
	ld.global.nc.f32 	%f5, [%rd7];
	max.f32 	%f6, %f5, 0f33D6BF95;
	min.f32 	%f7, %f6, 0f3F7FFFFE;
	add.s64 	%rd8, %rd5, %rd6;
	ld.global.nc.f32 	%f8, [%rd8];
	mov.f32 	%f15, 0f3F800000;
	sub.f32 	%f9, %f15, %f7;
	mul.f32 	%f10, %f7, %f9;
	max.f32 	%f11, %f10, 0f33D6BF95;
	sub.f32 	%f12, %f7, %f8;
	div.rn.f32 	%f1, %f12, %f11;
	setp.lt.s32 	%p2, %r2, 1;
	@%p2 bra 	$L__BB3_3;
	cvt.rn.f32.u32 	%f13, %r2;
	rcp.rn.f32 	%f15, %f13;
$L__BB3_3:
	mul.f32 	%f14, %f1, %f15;
	cvta.to.global.u64 	%rd9, %rd3;
	add.s64 	%rd11, %rd9, %rd6;
	st.global.f32 	[%rd11], %f14;
$L__BB3_4:
	ret;

}
	// .globl	_Z15cce_loss_kernelPKfS0_Pfii
.visible .entry _Z15cce_loss_kernelPKfS0_Pfii(
	.param .u64 .ptr .align 1 _Z15cce_loss_kernelPKfS0_Pfii_param_0,
	.param .u64 .ptr .align 1 _Z15cce_loss_kernelPKfS0_Pfii_param_1,
	.param .u64 .ptr .align 1 _Z15cce_loss_kernelPKfS0_Pfii_param_2,
	.param .u32 _Z15cce_loss_kernelPKfS0_Pfii_param_3,
	.param .u32 _Z15cce_loss_kernelPKfS0_Pfii_param_4
)
{
	.reg .pred 	%p<34>;
	.reg .b32 	%r<67>;
	.reg .b32 	%f<217>;
	.reg .b64 	%rd<16>;
	// demoted variable
	.shared .align 4 .b8 _ZZ15cce_loss_kernelPKfS0_PfiiE5cache[1024];
	ld.param.u64 	%rd4, [_Z15cce_loss_kernelPKfS0_Pfii_param_0];
	ld.param.u64 	%rd5, [_Z15cce_loss_kernelPKfS0_Pfii_param_1];
	ld.param.u64 	%rd3, [_Z15cce_loss_kernelPKfS0_Pfii_param_2];
	ld.param.u32 	%r22, [_Z15cce_loss_kernelPKfS0_Pfii_param_3];
	ld.param.u32 	%r23, [_Z15cce_loss_kernelPKfS0_Pfii_param_4];
	cvta.to.global.u64 	%rd1, %rd5;
	cvta.to.global.u64 	%rd2, %rd4;
	mov.u32 	%r1, %tid.x;
	mov.u32 	%r24, %ctaid.x;
	mov.u32 	%r66, %ntid.x;
	mad.lo.s32 	%r61, %r24, %r66, %r1;
	setp.ge.s32 	%p1, %r61, %r22;
	mov.f32 	%f215, 0f00000000;
	@%p1 bra 	$L__BB4_12;
	setp.lt.s32 	%p2, %r23, 1;
	@%p2 bra 	$L__BB4_12;
	and.b32  	%r4, %r23, 3;
	and.b32  	%r5, %r23, 2147483644;
	and.b32  	%r6, %r23, 1;
	neg.s32 	%r7, %r5;
	mov.u32 	%r25, %nctaid.x;
	mul.lo.s32 	%r8, %r66, %r25;
	mov.f32 	%f215, 0f00000000;
$L__BB4_3:
	setp.lt.u32 	%p3, %r23, 4;
	mul.lo.s32 	%r10, %r61, %r23;
	mov.b32 	%r65, 0;
	@%p3 bra 	$L__BB4_6;
	mov.u32 	%r62, %r10;
	mov.u32 	%r63, %r7;
$L__BB4_5:
	.pragma "nounroll";
	mul.wide.s32 	%rd6, %r62, 4;
	add.s64 	%rd7, %rd2, %rd6;
	add.s64 	%rd8, %rd1, %rd6;
	ld.global.f32 	%f16, [%rd7];
	ld.global.f32 	%f17, [%rd8];
	max.f32 	%f18, %f17, 0f33D6BF95;
	min.f32 	%f19, %f18, 0f3F7FFFFE;
	setp.lt.f32 	%p4, %f19, 0f00800000;
	mul.f32 	%f20, %f19, 0f4B000000;
	selp.f32 	%f21, %f20, %f19, %p4;
	selp.f32 	%f22, 0fC1B80000, 0f00000000, %p4;
	mov.b32 	%r27, %f21;
	add.s32 	%r28, %r27, -1059760811;
	and.b32  	%r29, %r28, -8388608;
	sub.s32 	%r30, %r27, %r29;
	mov.b32 	%f23, %r30;
	cvt.rn.f32.s32 	%f24, %r29;
	fma.rn.f32 	%f25, %f24, 0f34000000, %f22;
	add.f32 	%f26, %f23, 0fBF800000;
	fma.rn.f32 	%f27, %f26, 0fBE055027, 0f3E1039F6;
	fma.rn.f32 	%f28, %f27, %f26, 0fBDF8CDCC;
	fma.rn.f32 	%f29, %f28, %f26, 0f3E0F2955;
	fma.rn.f32 	%f30, %f29, %f26, 0fBE2AD8B9;
	fma.rn.f32 	%f31, %f30, %f26, 0f3E4CED0B;
	fma.rn.f32 	%f32, %f31, %f26, 0fBE7FFF22;
	fma.rn.f32 	%f33, %f32, %f26, 0f3EAAAA78;
	fma.rn.f32 	%f34, %f33, %f26, 0fBF000000;
	mul.f32 	%f35, %f26, %f34;
	fma.rn.f32 	%f36, %f35, %f26, %f26;
	fma.rn.f32 	%f37, %f25, 0f3F317218, %f36;
	setp.gt.u32 	%p5, %r27, 2139095039;
	fma.rn.f32 	%f38, %f21, 0f7F800000, 0f7F800000;
	selp.f32 	%f39, %f38, %f37, %p5;
	setp.eq.f32 	%p6, %f21, 0f00000000;
	selp.f32 	%f40, 0fFF800000, %f39, %p6;
	mul.f32 	%f41, %f16, %f40;
	sub.f32 	%f42, %f215, %f41;
	ld.global.f32 	%f43, [%rd7+4];
	ld.global.f32 	%f44, [%rd8+4];
	max.f32 	%f45, %f44, 0f33D6BF95;
	min.f32 	%f46, %f45, 0f3F7FFFFE;
	setp.lt.f32 	%p7, %f46, 0f00800000;
	mul.f32 	%f47, %f46, 0f4B000000;
	selp.f32 	%f48, %f47, %f46, %p7;
	selp.f32 	%f49, 0fC1B80000, 0f00000000, %p7;
	mov.b32 	%r31, %f48;
	add.s32 	%r32, %r31, -1059760811;
	and.b32  	%r33, %r32, -8388608;
	sub.s32 	%r34, %r31, %r33;
	mov.b32 	%f50, %r34;
	cvt.rn.f32.s32 	%f51, %r33;
	fma.rn.f32 	%f52, %f51, 0f34000000, %f49;
	add.f32 	%f53, %f50, 0fBF800000;
	fma.rn.f32 	%f54, %f53, 0fBE055027, 0f3E1039F6;
	fma.rn.f32 	%f55, %f54, %f53, 0fBDF8CDCC;
	fma.rn.f32 	%f56, %f55, %f53, 0f3E0F2955;
	fma.rn.f32 	%f57, %f56, %f53, 0fBE2AD8B9;
	fma.rn.f32 	%f58, %f57, %f53, 0f3E4CED0B;
	fma.rn.f32 	%f59, %f58, %f53, 0fBE7FFF22;
	fma.rn.f32 	%f60, %f59, %f53, 0f3EAAAA78;
	fma.rn.f32 	%f61, %f60, %f53, 0fBF000000;
	mul.f32 	%f62, %f53, %f61;
	fma.rn.f32 	%f63, %f62, %f53, %f53;
	fma.rn.f32 	%f64, %f52, 0f3F317218, %f63;
	setp.gt.u32 	%p8, %r31, 2139095039;
	fma.rn.f32 	%f65, %f48, 0f7F800000, 0f7F800000;
	selp.f32 	%f66, %f65, %f64, %p8;
	setp.eq.f32 	%p9, %f48, 0f00000000;
	selp.f32 	%f67, 0fFF800000, %f66, %p9;
	mul.f32 	%f68, %f43, %f67;
	sub.f32 	%f69, %f42, %f68;
	ld.global.f32 	%f70, [%rd7+8];
	ld.global.f32 	%f71, [%rd8+8];
	max.f32 	%f72, %f71, 0f33D6BF95;
	min.f32 	%f73, %f72, 0f3F7FFFFE;
	setp.lt.f32 	%p10, %f73, 0f00800000;
	mul.f32 	%f74, %f73, 0f4B000000;
	selp.f32 	%f75, %f74, %f73, %p10;
	selp.f32 	%f76, 0fC1B80000, 0f00000000, %p10;
	mov.b32 	%r35, %f75;
	add.s32 	%r36, %r35, -1059760811;
	and.b32  	%r37, %r36, -8388608;
	sub.s32 	%r38, %r35, %r37;
	mov.b32 	%f77, %r38;
	cvt.rn.f32.s32 	%f78, %r37;
	fma.rn.f32 	%f79, %f78, 0f34000000, %f76;
	add.f32 	%f80, %f77, 0fBF800000;
	fma.rn.f32 	%f81, %f80, 0fBE055027, 0f3E1039F6;
	fma.rn.f32 	%f82, %f81, %f80, 0fBDF8CDCC;
	fma.rn.f32 	%f83, %f82, %f80, 0f3E0F2955;
	fma.rn.f32 	%f84, %f83, %f80, 0fBE2AD8B9;
	fma.rn.f32 	%f85, %f84, %f80, 0f3E4CED0B;
	fma.rn.f32 	%f86, %f85, %f80, 0fBE7FFF22;
	fma.rn.f32 	%f87, %f86, %f80, 0f3EAAAA78;
	fma.rn.f32 	%f88, %f87, %f80, 0fBF000000;
	mul.f32 	%f89, %f80, %f88;
	fma.rn.f32 	%f90, %f89, %f80, %f80;
	fma.rn.f32 	%f91, %f79, 0f3F317218, %f90;
	setp.gt.u32 	%p11, %r35, 2139095039;
	fma.rn.f32 	%f92, %f75, 0f7F800000, 0f7F800000;
	selp.f32 	%f93, %f92, %f91, %p11;
	setp.eq.f32 	%p12, %f75, 0f00000000;
	selp.f32 	%f94, 0fFF800000, %f93, %p12;
	mul.f32 	%f95, %f70, %f94;
	sub.f32 	%f96, %f69, %f95;
	ld.global.f32 	%f97, [%rd7+12];
	ld.global.f32 	%f98, [%rd8+12];
	max.f32 	%f99, %f98, 0f33D6BF95;
	min.f32 	%f100, %f99, 0f3F7FFFFE;
	setp.lt.f32 	%p13, %f100, 0f00800000;
	mul.f32 	%f101, %f100, 0f4B000000;
	selp.f32 	%f102, %f101, %f100, %p13;
	selp.f32 	%f103, 0fC1B80000, 0f00000000, %p13;
	mov.b32 	%r39, %f102;
	add.s32 	%r40, %r39, -1059760811;
	and.b32  	%r41, %r40, -8388608;
	sub.s32 	%r42, %r39, %r41;
	mov.b32 	%f104, %r42;
	cvt.rn.f32.s32 	%f105, %r41;
	fma.rn.f32 	%f106, %f105, 0f34000000, %f103;
	add.f32 	%f107, %f104, 0fBF800000;
	fma.rn.f32 	%f108, %f107, 0fBE055027, 0f3E1039F6;
	fma.rn.f32 	%f109, %f108, %f107, 0fBDF8CDCC;
	fma.rn.f32 	%f110, %f109, %f107, 0f3E0F2955;
	fma.rn.f32 	%f111, %f110, %f107, 0fBE2AD8B9;
	fma.rn.f32 	%f112, %f111, %f107, 0f3E4CED0B;
	fma.rn.f32 	%f113, %f112, %f107, 0fBE7FFF22;
	fma.rn.f32 	%f114, %f113, %f107, 0f3EAAAA78;
	fma.rn.f32 	%f115, %f114, %f107, 0fBF000000;
	mul.f32 	%f116, %f107, %f115;
	fma.rn.f32 	%f117, %f116, %f107, %f107;
	fma.rn.f32 	%f118, %f106, 0f3F317218, %f117;
	setp.gt.u32 	%p14, %r39, 2139095039;
	fma.rn.f32 	%f119, %f102, 0f7F800000, 0f7F800000;
	selp.f32 	%f120, %f119, %f118, %p14;
	setp.eq.f32 	%p15, %f102, 0f00000000;
	selp.f32 	%f121, 0fFF800000, %f120, %p15;
	mul.f32 	%f122, %f97, %f121;
	sub.f32 	%f215, %f96, %f122;
	add.s32 	%r63, %r63, 4;
	add.s32 	%r62, %r62, 4;
	setp.ne.s32 	%p16, %r63, 0;
	mov.u32 	%r65, %r5;
	@%p16 bra 	$L__BB4_5;
$L__BB4_6:
	setp.eq.s32 	%p17, %r4, 0;
	@%p17 bra 	$L__BB4_11;
	setp.eq.s32 	%p18, %r4, 1;
	@%p18 bra 	$L__BB4_9;
	add.s32 	%r43, %r65, %r10;
	mul.wide.s32 	%rd9, %r43, 4;
	add.s64 	%rd10, %rd2, %rd9;
	ld.global.f32 	%f124, [%rd10];
	add.s64 	%rd11, %rd1, %rd9;
	ld.global.f32 	%f125, [%rd11];
	max.f32 	%f126, %f125, 0f33D6BF95;
	min.f32 	%f127, %f126, 0f3F7FFFFE;
	setp.lt.f32 	%p19, %f127, 0f00800000;
	mul.f32 	%f128, %f127, 0f4B000000;
	selp.f32 	%f129, %f128, %f127, %p19;
	selp.f32 	%f130, 0fC1B80000, 0f00000000, %p19;
	mov.b32 	%r44, %f129;
	add.s32 	%r45, %r44, -1059760811;
	and.b32  	%r46, %r45, -8388608;
	sub.s32 	%r47, %r44, %r46;
	mov.b32 	%f131, %r47;
	cvt.rn.f32.s32 	%f132, %r46;
	fma.rn.f32 	%f133, %f132, 0f34000000, %f130;
	add.f32 	%f134, %f131, 0fBF800000;
	fma.rn.f32 	%f135, %f134, 0fBE055027, 0f3E1039F6;
	fma.rn.f32 	%f136, %f135, %f134, 0fBDF8CDCC;
	fma.rn.f32 	%f137, %f136, %f134, 0f3E0F2955;
	fma.rn.f32 	%f138, %f137, %f134, 0fBE2AD8B9;
	fma.rn.f32 	%f139, %f138, %f134, 0f3E4CED0B;
	fma.rn.f32 	%f140, %f139, %f134, 0fBE7FFF22;
	fma.rn.f32 	%f141, %f140, %f134, 0f3EAAAA78;
	fma.rn.f32 	%f142, %f141, %f134, 0fBF000000;
	mul.f32 	%f143, %f134, %f142;
	fma.rn.f32 	%f144, %f143, %f134, %f134;
	fma.rn.f32 	%f145, %f133, 0f3F317218, %f144;
	setp.gt.u32 	%p20, %r44, 2139095039;
	fma.rn.f32 	%f146, %f129, 0f7F800000, 0f7F800000;
	selp.f32 	%f147, %f146, %f145, %p20;
	setp.eq.f32 	%p21, %f129, 0f00000000;
	selp.f32 	%f148, 0fFF800000, %f147, %p21;
	mul.f32 	%f149, %f124, %f148;
	sub.f32 	%f150, %f215, %f149;
	ld.global.f32 	%f151, [%rd10+4];
	ld.global.f32 	%f152, [%rd11+4];
	max.f32 	%f153, %f152, 0f33D6BF95;
	min.f32 	%f154, %f153, 0f3F7FFFFE;
	setp.lt.f32 	%p22, %f154, 0f00800000;
	mul.f32 	%f155, %f154, 0f4B000000;
	selp.f32 	%f156, %f155, %f154, %p22;
	selp.f32 	%f157, 0fC1B80000, 0f00000000, %p22;
	mov.b32 	%r48, %f156;
	add.s32 	%r49, %r48, -1059760811;
	and.b32  	%r50, %r49, -8388608;
	sub.s32 	%r51, %r48, %r50;
	mov.b32 	%f158, %r51;
	cvt.rn.f32.s32 	%f159, %r50;
	fma.rn.f32 	%f160, %f159, 0f34000000, %f157;
	add.f32 	%f161, %f158, 0fBF800000;
	fma.rn.f32 	%f162, %f161, 0fBE055027, 0f3E1039F6;
	fma.rn.f32 	%f163, %f162, %f161, 0fBDF8CDCC;
	fma.rn.f32 	%f164, %f163, %f161, 0f3E0F2955;
	fma.rn.f32 	%f165, %f164, %f161, 0fBE2AD8B9;
	fma.rn.f32 	%f166, %f165, %f161, 0f3E4CED0B;
	fma.rn.f32 	%f167, %f166, %f161, 0fBE7FFF22;
	fma.rn.f32 	%f168, %f167, %f161, 0f3EAAAA78;
	fma.rn.f32 	%f169, %f168, %f161, 0fBF000000;
	mul.f32 	%f170, %f161, %f169;
	fma.rn.f32 	%f171, %f170, %f161, %f161;
	fma.rn.f32 	%f172, %f160, 0f3F317218, %f171;
	setp.gt.u32 	%p23, %r48, 2139095039;
	fma.rn.f32 	%f173, %f156, 0f7F800000, 0f7F800000;
	selp.f32 	%f174, %f173, %f172, %p23;
	setp.eq.f32 	%p24, %f156, 0f00000000;
	selp.f32 	%f175, 0fFF800000, %f174, %p24;
	mul.f32 	%f176, %f151, %f175;
	sub.f32 	%f215, %f150, %f176;
	add.s32 	%r65, %r65, 2;
$L__BB4_9:
	setp.eq.s32 	%p25, %r6, 0;
	@%p25 bra 	$L__BB4_11;
	add.s32 	%r52, %r65, %r10;
	mul.wide.s32 	%rd12, %r52, 4;
	add.s64 	%rd13, %rd2, %rd12;
	ld.global.f32 	%f177, [%rd13];
	add.s64 	%rd14, %rd1, %rd12;
	ld.global.f32 	%f178, [%rd14];
	max.f32 	%f179, %f178, 0f33D6BF95;
	min.f32 	%f180, %f179, 0f3F7FFFFE;
	setp.lt.f32 	%p26, %f180, 0f00800000;
	mul.f32 	%f181, %f180, 0f4B000000;
	selp.f32 	%f182, %f181, %f180, %p26;
	selp.f32 	%f183, 0fC1B80000, 0f00000000, %p26;
	mov.b32 	%r53, %f182;
	add.s32 	%r54, %r53, -1059760811;
	and.b32  	%r55, %r54, -8388608;
	sub.s32 	%r56, %r53, %r55;
	mov.b32 	%f184, %r56;
	cvt.rn.f32.s32 	%f185, %r55;
	fma.rn.f32 	%f186, %f185, 0f34000000, %f183;
	add.f32 	%f187, %f184, 0fBF800000;
	fma.rn.f32 	%f188, %f187, 0fBE055027, 0f3E1039F6;
	fma.rn.f32 	%f189, %f188, %f187, 0fBDF8CDCC;
	fma.rn.f32 	%f190, %f189, %f187, 0f3E0F2955;
	fma.rn.f32 	%f191, %f190, %f187, 0fBE2AD8B9;
	fma.rn.f32 	%f192, %f191, %f187, 0f3E4CED0B;
	fma.rn.f32 	%f193, %f192, %f187, 0fBE7FFF22;
	fma.rn.f32 	%f194, %f193, %f187, 0f3EAAAA78;
	fma.rn.f32 	%f195, %f194, %f187, 0fBF000000;
	mul.f32 	%f196, %f187, %f195;
	fma.rn.f32 	%f197, %f196, %f187, %f187;
	fma.rn.f32 	%f198, %f186, 0f3F317218, %f197;
	setp.gt.u32 	%p27, %r53, 2139095039;
	fma.rn.f32 	%f199, %f182, 0f7F800000, 0f7F800000;
	selp.f32 	%f200, %f199, %f198, %p27;
	setp.eq.f32 	%p28, %f182, 0f00000000;
	selp.f32 	%f201, 0fFF800000, %f200, %p28;
	mul.f32 	%f202, %f177, %f201;
	sub.f32 	%f215, %f215, %f202;
$L__BB4_11:
	add.s32 	%r61, %r61, %r8;
	setp.lt.s32 	%p29, %r61, %r22;
	@%p29 bra 	$L__BB4_3;
$L__BB4_12:
	shl.b32 	%r57, %r1, 2;
	mov.u32 	%r58, _ZZ15cce_loss_kernelPKfS0_PfiiE5cache;
	add.s32 	%r19, %r58, %r57;
	st.shared.f32 	[%r19], %f215;
	bar.sync 	0;
	setp.lt.u32 	%p30, %r66, 2;
	@%p30 bra 	$L__BB4_16;
$L__BB4_13:
	shr.u32 	%r21, %r66, 1;
	setp.ge.u32 	%p31, %r1, %r21;
	@%p31 bra 	$L__BB4_15;
	shl.b32 	%r59, %r21, 2;
	add.s32 	%r60, %r19, %r59;
	ld.shared.f32 	%f203, [%r60];
	ld.shared.f32 	%f204, [%r19];
	add.f32 	%f205, %f203, %f204;
	st.shared.f32 	[%r19], %f205;
$L__BB4_15:
	bar.sync 	0;
	setp.gt.u32 	%p32, %r66, 3;
	mov.u32 	%r66, %r21;
	@%p32 bra 	$L__BB4_13;
$L__BB4_16:
	setp.ne.s32 	%p33, %r1, 0;
	@%p33 bra 	$L__BB4_18;
	ld.shared.f32 	%f206, [_ZZ15cce_loss_kernelPKfS0_PfiiE5cache];
	cvta.to.global.u64 	%rd15, %rd3;
	atom.global.add.f32 	%f207, [%rd15], %f206;
$L__BB4_18:
	ret;

}
	// .globl	_Z17cce_loss_backwardPKfS0_Pfii
.visible .entry _Z17cce_loss_backwardPKfS0_Pfii(
	.param .u64 .ptr .align 1 _Z17cce_loss_backwardPKfS0_Pfii_param_0,
	.param .u64 .ptr .align 1 _Z17cce_loss_backwardPKfS0_Pfii_param_1,
	.param .u64 .ptr .align 1 _Z17cce_loss_backwardPKfS0_Pfii_param_2,
	.param .u32 _Z17cce_loss_backwardPKfS0_Pfii_param_3,
	.param .u32 _Z17cce_loss_backwardPKfS0_Pfii_param_4
)
{
	.reg .pred 	%p<2>;
	.reg .b32 	%r<8>;
	.reg .b32 	%f<9>;
	.reg .b64 	%rd<11>;

	ld.param.u64 	%rd1, [_Z17cce_loss_backwardPKfS0_Pfii_param_0];
	ld.param.u64 	%rd2, [_Z17cce_loss_backwardPKfS0_Pfii_param_1];
	ld.param.u64 	%rd3, [_Z17cce_loss_backwardPKfS0_Pfii_param_2];
	ld.param.u32 	%r2, [_Z17cce_loss_backwardPKfS0_Pfii_param_3];
	ld.param.u32 	%r3, [_Z17cce_loss_backwardPKfS0_Pfii_param_4];
	mov.u32 	%r4, %tid.x;
	mov.u32 	%r5, %ctaid.x;
	mov.u32 	%r6, %ntid.x;
	mad.lo.s32 	%r1, %r5, %r6, %r4;
	mul.lo.s32 	%r7, %r3, %r2;
	setp.ge.s32 	%p1, %r1, %r7;
	@%p1 bra 	$L__BB5_2;
	cvta.to.global.u64 	%rd4, %rd1;
	cvta.to.global.u64 	%rd5, %rd2;
	cvta.to.global.u64 	%rd6, %rd3;
	mul.wide.s32 	%rd7, %r1, 4;
	add.s64 	%rd8, %rd4, %rd7;
	ld.global.f32 	%f1, [%rd8];
	add.s64 	%rd9, %rd5, %rd7;
	ld.global.f32 	%f2, [%rd9];
	max.f32 	%f3, %f2, 0f33D6BF95;
	min.f32 	%f4, %f3, 0f3F7FFFFE;
	neg.f32 	%f5, %f1;
	div.rn.f32 	%f6, %f5, %f4;
	cvt.rn.f32.s32 	%f7, %r2;
	div.rn.f32 	%f8, %f6, %f7;
	add.s64 	%rd10, %rd6, %rd7;
	st.global.f32 	[%rd10], %f8;
$L__BB5_2:
	ret;

}


// ===== COMPILED SASS (sm_100) =====

	.target	sm_100

	.elftype	@"ET_EXEC"


//--------------------- .note.nv.tkinfo           --------------------------
	.section	.note.nv.tkinfo,"",@"SHT_NOTE"
	.sectionflags	@"SHF_NOTE_NV_TKINFO"
	.tkinfo
        /*0018*/ 	.word	0x00000002
        /*0030*/ 	.string	""
        /*0030*/ 	.string	"ptxas"
        /*0030*/ 	.string	"Cuda compilation tools, release 13.0, V13.0.88"
        /*0030*/ 	.string	"Build cuda_13.0.r13.0/compiler.36424714_0"
        /*0030*/ 	.string	"-arch sm_100 -m 64 "



//--------------------- .note.nv.cuinfo           --------------------------
	.section	.note.nv.cuinfo,"",@"SHT_NOTE"
	.sectionflags	@"SHF_NOTE_NV_CUINFO"
        /*0018*/ 	.short	0x0002
        /*001a*/ 	.short	0x0064
        /*001c*/ 	.short	0x0082
	.zero		2


//--------------------- .nv.info                  --------------------------
	.section	.nv.info,"",@"SHT_CUDA_INFO"
	.align	4


	//----- nvinfo : EIATTR_REGCOUNT
	.align		4
        /*0000*/ 	.byte	0x04, 0x2f
        /*0002*/ 	.short	(.L_1 - .L_0)
	.align		4
.L_0:
        /*0004*/ 	.word	index@(_Z15mse_loss_kernelPKfS0_Pfi)
        /*0008*/ 	.word	0x00000012


	//----- nvinfo : EIATTR_FRAME_SIZE
	.align		4
.L_1:
        /*000c*/ 	.byte	0x04, 0x11
        /*000e*/ 	.short	(.L_3 - .L_2)
	.align		4
.L_2:
        /*0010*/ 	.word	index@(_Z15mse_loss_kernelPKfS0_Pfi)
        /*0014*/ 	.word	0x00000000


	//----- nvinfo : EIATTR_REGCOUNT
	.align		4
.L_3:
        /*0018*/ 	.byte	0x04, 0x2f
        /*001a*/ 	.short	(.L_5 - .L_4)
	.align		4
.L_4:
        /*001c*/ 	.word	index@(_Z17mse_loss_backwardPKfS0_Pfi)
        /*0020*/ 	.word	0x00000010


	//----- nvinfo : EIATTR_FRAME_SIZE
	.align		4
.L_5:
        /*0024*/ 	.byte	0x04, 0x11
        /*0026*/ 	.short	(.L_7 - .L_6)
	.align		4
.L_6:
        /*0028*/ 	.word	index@($__internal_3_$__cuda_sm3x_div_rn_noftz_f32_slowpath)
        /*002c*/ 	.word	0x00000000


	//----- nvinfo : EIATTR_FRAME_SIZE
	.align		4
.L_7:
        /*0030*/ 	.byte	0x04, 0x11
        /*0032*/ 	.short	(.L_9 - .L_8)
	.align		4
.L_8:
        /*0034*/ 	.word	index@(_Z17mse_loss_backwardPKfS0_Pfi)
        /*0038*/ 	.word	0x00000000


	//----- nvinfo : EIATTR_REGCOUNT
	.align		4
.L_9:
        /*003c*/ 	.byte	0x04, 0x2f
        /*003e*/ 	.short	(.L_11 - .L_10)
	.align		4
.L_10:
        /*0040*/ 	.word	index@(_Z15bce_loss_kernelPKfS0_Pfi)
        /*0044*/ 	.word	0x00000018


	//----- nvinfo : EIATTR_FRAME_SIZE
	.align		4
.L_11:
        /*0048*/ 	.byte	0x04, 0x11
        /*004a*/ 	.short	(.L_13 - .L_12)
	.align		4
.L_12:
        /*004c*/ 	.word	index@(_Z15bce_loss_kernelPKfS0_Pfi)
        /*0050*/ 	.word	0x00000000


	//----- nvinfo : EIATTR_REGCOUNT
	.align		4
.L_13:
        /*0054*/ 	.byte	0x04, 0x2f
        /*0056*/ 	.short	(.L_15 - .L_14)
	.align		4
.L_14:
        /*0058*/ 	.word	index@(_Z17bce_loss_backwardPKfS0_Pfii)
        /*005c*/ 	.word	0x00000010


	//----- nvinfo : EIATTR_FRAME_SIZE
	.align		4
.L_15:
        /*0060*/ 	.byte	0x04, 0x11
        /*0062*/ 	.short	(.L_17 - .L_16)
	.align		4
.L_16:
        /*0064*/ 	.word	index@($__internal_2_$__cuda_sm3x_div_rn_noftz_f32_slowpath)
        /*0068*/ 	.word	0x00000000


	//----- nvinfo : EIATTR_FRAME_SIZE
	.align		4
.L_17:
        /*006c*/ 	.byte	0x04, 0x11
        /*006e*/ 	.short	(.L_19 - .L_18)
	.align		4
.L_18:
        /*0070*/ 	.word	index@($__internal_1_$__cuda_sm20_rcp_rn_f32_slowpath)
        /*0074*/ 	.word	0x00000000


	//----- nvinfo : EIATTR_FRAME_SIZE
	.align		4
.L_19:
        /*0078*/ 	.byte	0x04, 0x11
        /*007a*/ 	.short	(.L_21 - .L_20)
	.align		4
.L_20:
        /*007c*/ 	.word	index@(_Z17bce_loss_backwardPKfS0_Pfii)
        /*0080*/ 	.word	0x00000000


	//----- nvinfo : EIATTR_REGCOUNT
	.align		4
.L_21:
        /*0084*/ 	.byte	0x04, 0x2f
        /*0086*/ 	.short	(.L_23 - .L_22)
	.align		4
.L_22:
        /*0088*/ 	.word	index@(_Z15cce_loss_kernelPKfS0_Pfii)
        /*008c*/ 	.word	0x00000020


	//----- nvinfo : EIATTR_FRAME_SIZE
	.align		4
.L_23:
        /*0090*/ 	.byte	0x04, 0x11
        /*0092*/ 	.short	(.L_25 - .L_24)
	.align		4
.L_24:
        /*0094*/ 	.word	index@(_Z15cce_loss_kernelPKfS0_Pfii)
        /*0098*/ 	.word	0x00000000


	//----- nvinfo : EIATTR_REGCOUNT
	.align		4
.L_25:
        /*009c*/ 	.byte	0x04, 0x2f
        /*009e*/ 	.short	(.L_27 - .L_26)
	.align		4
.L_26:
        /*00a0*/ 	.word	index@(_Z17cce_loss_backwardPKfS0_Pfii)
        /*00a4*/ 	.word	0x0000000f


	//----- nvinfo : EIATTR_FRAME_SIZE
	.align		4
.L_27:
        /*00a8*/ 	.byte	0x04, 0x11
        /*00aa*/ 	.short	(.L_29 - .L_28)
	.align		4
.L_28:
        /*00ac*/ 	.word	index@($__internal_0_$__cuda_sm3x_div_rn_noftz_f32_slowpath)
        /*00b0*/ 	.word	0x00000000


	//----- nvinfo : EIATTR_FRAME_SIZE
	.align		4
.L_29:
        /*00b4*/ 	.byte	0x04, 0x11
        /*00b6*/ 	.short	(.L_31 - .L_30)
	.align		4
.L_30:
        /*00b8*/ 	.word	index@(_Z17cce_loss_backwardPKfS0_Pfii)
        /*00bc*/ 	.word	0x00000000


	//----- nvinfo : EIATTR_MIN_STACK_SIZE
	.align		4
.L_31:
        /*00c0*/ 	.byte	0x04, 0x12
        /*00c2*/ 	.short	(.L_33 - .L_32)
	.align		4
.L_32:
        /*00c4*/ 	.word	index@(_Z17cce_loss_backwardPKfS0_Pfii)
        /*00c8*/ 	.word	0x00000000


	//----- nvinfo : EIATTR_MIN_STACK_SIZE
	.align		4
.L_33:
        /*00cc*/ 	.byte	0x04, 0x12
        /*00ce*/ 	.short	(.L_35 - .L_34)
	.align		4
.L_34:
        /*00d0*/ 	.word	index@(_Z15cce_loss_kernelPKfS0_Pfii)
        /*00d4*/ 	.word	0x00000000


	//----- nvinfo : EIATTR_MIN_STACK_SIZE
	.align		4
.L_35:
        /*00d8*/ 	.byte	0x04, 0x12
        /*00da*/ 	.short	(.L_37 - .L_36)
	.align		4
.L_36:
        /*00dc*/ 	.word	index@(_Z17bce_loss_backwardPKfS0_Pfii)
        /*00e0*/ 	.word	0x00000000


	//----- nvinfo : EIATTR_MIN_STACK_SIZE
	.align		4
.L_37:
        /*00e4*/ 	.byte	0x04, 0x12
        /*00e6*/ 	.short	(.L_39 - .L_38)
	.align		4
.L_38:
        /*00e8*/ 	.word	index@(_Z15bce_loss_kernelPKfS0_Pfi)
        /*00ec*/ 	.word	0x00000000


	//----- nvinfo : EIATTR_MIN_STACK_SIZE
	.align		4
.L_39:
        /*00f0*/ 	.byte	0x04, 0x12
        /*00f2*/ 	.short	(.L_41 - .L_40)
	.align		4
.L_40:
        /*00f4*/ 	.word	index@(_Z17mse_loss_backwardPKfS0_Pfi)
        /*00f8*/ 	.word	0x00000000


	//----- nvinfo : EIATTR_MIN_STACK_SIZE
	.align		4
.L_41:
        /*00fc*/ 	.byte	0x04, 0x12
        /*00fe*/ 	.short	(.L_43 - .L_42)
	.align		4
.L_42:
        /*0100*/ 	.word	index@(_Z15mse_loss_kernelPKfS0_Pfi)
        /*0104*/ 	.word	0x00000000
.L_43:


//--------------------- .nv.compat                --------------------------
	.section	.nv.compat,"",@"SHT_CUDA_COMPAT_INFO"
	.align	4
        /*0000*/ 	.byte	0x02, 0x09, 0x00, 0x00, 0x02, 0x02, 0x01, 0x00, 0x02, 0x05, 0x05, 0x00, 0x03, 0x07, 0x01, 0x01
        /*0010*/ 	.byte	0x02, 0x03, 0x00, 0x00, 0x02, 0x06, 0x01, 0x00, 0x04, 0x0b, 0x08, 0x00, 0x01, 0x00, 0x00, 0x00
        /*0020*/ 	.byte	0x00, 0x00, 0x00, 0x00


//--------------------- .nv.info._Z17cce_loss_backwardPKfS0_Pfii --------------------------
	.section	.nv.info._Z17cce_loss_backwardPKfS0_Pfii,"",@"SHT_CUDA_INFO"
	.sectionflags	@""
	.align	4


	//----- nvinfo : EIATTR_CUDA_API_VERSION
	.align		4
        /*0000*/ 	.byte	0x04, 0x37
        /*0002*/ 	.short	(.L_45 - .L_44)
.L_44:
        /*0004*/ 	.word	0x00000082


	//----- nvinfo : EIATTR_KPARAM_INFO
	.align		4
.L_45:
        /*0008*/ 	.byte	0x04, 0x17
        /*000a*/ 	.short	(.L_47 - .L_46)
.L_46:
        /*000c*/ 	.word	0x00000000
        /*0010*/ 	.short	0x0004
        /*0012*/ 	.short	0x001c
        /*0014*/ 	.byte	0x00, 0xf0, 0x11, 0x00


	//----- nvinfo : EIATTR_KPARAM_INFO
	.align		4
.L_47:
        /*0018*/ 	.byte	0x04, 0x17
        /*001a*/ 	.short	(.L_49 - .L_48)
.L_48:
        /*001c*/ 	.word	0x00000000
        /*0020*/ 	.short	0x0003
        /*0022*/ 	.short	0x0018
        /*0024*/ 	.byte	0x00, 0xf0, 0x11, 0x00


	//----- nvinfo : EIATTR_KPARAM_INFO
	.align		4
.L_49:
        /*0028*/ 	.byte	0x04, 0x17
        /*002a*/ 	.short	(.L_51 - .L_50)
.L_50:
        /*002c*/ 	.word	0x00000000
        /*0030*/ 	.short	0x0002
        /*0032*/ 	.short	0x0010
        /*0034*/ 	.byte	0x00, 0xf5, 0x21, 0x00


	//----- nvinfo : EIATTR_KPARAM_INFO
	.align		4
.L_51:
        /*0038*/ 	.byte	0x04, 0x17
        /*003a*/ 	.short	(.L_53 - .L_52)
.L_52:
        /*003c*/ 	.word	0x00000000
        /*0040*/ 	.short	0x0001
        /*0042*/ 	.short	0x0008
        /*0044*/ 	.byte	0x00, 0xf5, 0x21, 0x00


	//----- nvinfo : EIATTR_KPARAM_INFO
	.align		4
.L_53:
        /*0048*/ 	.byte	0x04, 0x17
        /*004a*/ 	.short	(.L_55 - .L_54)
.L_54:
        /*004c*/ 	.word	0x00000000
        /*0050*/ 	.short	0x0000
        /*0052*/ 	.short	0x0000
        /*0054*/ 	.byte	0x00, 0xf5, 0x21, 0x00


	//----- nvinfo : EIATTR_SPARSE_MMA_MASK
	.align		4
.L_55:
        /*0058*/ 	.byte	0x03, 0x50
        /*005a*/ 	.short	0x0000


	//----- nvinfo : EIATTR_MAXREG_COUNT
	.align		4
        /*005c*/ 	.byte	0x03, 0x1b
        /*005e*/ 	.short	0x00ff


	//----- nvinfo : EIATTR_MERCURY_ISA_VERSION
	.align		4
        /*0060*/ 	.byte	0x03, 0x5f
        /*0062*/ 	.short	0x0101


	//----- nvinfo : EIATTR_VRC_CTA_INIT_COUNT
	.align		4
        /*0064*/ 	.byte	0x02, 0x4a
	.zero		1
	.zero		1


	//----- nvinfo : EIATTR_EXIT_INSTR_OFFSETS
	.align		4
        /*0068*/ 	.byte	0x04, 0x1c
        /*006a*/ 	.short	(.L_57 - .L_56)


	//   ....[0]....
.L_56:
        /*006c*/ 	.word	0x00000080


	//   ....[1]....
        /*0070*/ 	.word	0x00000330


	//----- nvinfo : EIATTR_CRS_STACK_SIZE
	.align		4
.L_57:
        /*0074*/ 	.byte	0x04, 0x1e
        /*0076*/ 	.short	(.L_59 - .L_58)
.L_58:
        /*0078*/ 	.word	0x00000000


	//----- nvinfo : EIATTR_CBANK_PARAM_SIZE
	.align		4
.L_59:
        /*007c*/ 	.byte	0x03, 0x19
        /*007e*/ 	.short	0x0020


	//----- nvinfo : EIATTR_PARAM_CBANK
	.align		4
        /*0080*/ 	.byte	0x04, 0x0a
        /*0082*/ 	.short	(.L_61 - .L_60)
	.align		4
.L_60:
        /*0084*/ 	.word	index@(.nv.constant0._Z17cce_loss_backwardPKfS0_Pfii)
        /*0088*/ 	.short	0x0380
        /*008a*/ 	.short	0x0020


	//----- nvinfo : EIATTR_SW_WAR
	.align		4
.L_61:
        /*008c*/ 	.byte	0x04, 0x36
        /*008e*/ 	.short	(.L_63 - .L_62)
.L_62:
        /*0090*/ 	.word	0x00000008
.L_63:


//--------------------- .nv.info._Z15cce_loss_kernelPKfS0_Pfii --------------------------
	.section	.nv.info._Z15cce_loss_kernelPKfS0_Pfii,"",@"SHT_CUDA_INFO"
	.sectionflags	@""
	.align	4


	//----- nvinfo : EIATTR_CUDA_API_VERSION
	.align		4
        /*0000*/ 	.byte	0x04, 0x37
        /*0002*/ 	.short	(.L_65 - .L_64)
.L_64:
        /*0004*/ 	.word	0x00000082


	//----- nvinfo : EIATTR_KPARAM_INFO
	.align		4
.L_65:
        /*0008*/ 	.byte	0x04, 0x17
        /*000a*/ 	.short	(.L_67 - .L_66)
.L_66:
        /*000c*/ 	.word	0x00000000
        /*0010*/ 	.short	0x0004
        /*0012*/ 	.short	0x001c
        /*0014*/ 	.byte	0x00, 0xf0, 0x11, 0x00


	//----- nvinfo : EIATTR_KPARAM_INFO
	.align		4
.L_67:
        /*0018*/ 	.byte	0x04, 0x17
        /*001a*/ 	.short	(.L_69 - .L_68)
.L_68:
        /*001c*/ 	.word	0x00000000
        /*0020*/ 	.short	0x0003
        /*0022*/ 	.short	0x0018
        /*0024*/ 	.byte	0x00, 0xf0, 0x11, 0x00


	//----- nvinfo : EIATTR_KPARAM_INFO
	.align		4
.L_69:
        /*0028*/ 	.byte	0x04, 0x17
        /*002a*/ 	.short	(.L_71 - .L_70)
.L_70:
        /*002c*/ 	.word	0x00000000
        /*0030*/ 	.short	0x0002
        /*0032*/ 	.short	0x0010
        /*0034*/ 	.byte	0x00, 0xf5, 0x21, 0x00


	//----- nvinfo : EIATTR_KPARAM_INFO
	.align		4
.L_71:
        /*0038*/ 	.byte	0x04, 0x17
        /*003a*/ 	.short	(.L_73 - .L_72)
.L_72:
        /*003c*/ 	.word	0x00000000
        /*0040*/ 	.short	0x0001
        /*0042*/ 	.short	0x0008
        /*0044*/ 	.byte	0x00, 0xf5, 0x21, 0x00


	//----- nvinfo : EIATTR_KPARAM_INFO
	.align		4
.L_73:
        /*0048*/ 	.byte	0x04, 0x17
        /*004a*/ 	.short	(.L_75 - .L_74)
.L_74:
        /*004c*/ 	.word	0x00000000
        /*0050*/ 	.short	0x0000
        /*0052*/ 	.short	0x0000
        /*0054*/ 	.byte	0x00, 0xf5, 0x21, 0x00


	//----- nvinfo : EIATTR_SPARSE_MMA_MASK
	.align		4
.L_75:
        /*0058*/ 	.byte	0x03, 0x50
        /*005a*/ 	.short	0x0000


	//----- nvinfo : EIATTR_MAXREG_COUNT
	.align		4
        /*005c*/ 	.byte	0x03, 0x1b
        /*005e*/ 	.short	0x00ff


	//----- nvinfo : EIATTR_NUM_BARRIERS
	.align		4
        /*0060*/ 	.byte	0x02, 0x4c
        /*0062*/ 	.byte	0x01
	.zero		1


	//----- nvinfo : EIATTR_MERCURY_ISA_VERSION
	.align		4
        /*0064*/ 	.byte	0x03, 0x5f
        /*0066*/ 	.short	0x0101


	//----- nvinfo : EIATTR_VRC_CTA_INIT_COUNT
	.align		4
        /*0068*/ 	.byte	0x02, 0x4a
	.zero		1
	.zero		1


	//----- nvinfo : EIATTR_EXIT_INSTR_OFFSETS
	.align		4
        /*006c*/ 	.byte	0x04, 0x1c
        /*006e*/ 	.short	(.L_77 - .L_76)


	//   ....[0]....
.L_76:
        /*0070*/ 	.word	0x000011c0


	//   ....[1]....
        /*0074*/ 	.word	0x00001230


	//----- nvinfo : EIATTR_CRS_STACK_SIZE
	.align		4
.L_77:
        /*0078*/ 	.byte	0x04, 0x1e
        /*007a*/ 	.short	(.L_79 - .L_78)
.L_78:
        /*007c*/ 	.word	0x00000000


	//----- nvinfo : EIATTR_CBANK_PARAM_SIZE
	.align		4
.L_79:
        /*0080*/ 	.byte	0x03, 0x19
        /*0082*/ 	.short	0x0020


	//----- nvinfo : EIATTR_PARAM_CBANK
	.align		4
        /*0084*/ 	.byte	0x04, 0x0a
        /*0086*/ 	.short	(.L_81 - .L_80)
	.align		4
.L_80:
        /*0088*/ 	.word	index@(.nv.constant0._Z15cce_loss_kernelPKfS0_Pfii)
        /*008c*/ 	.short	0x0380
        /*008e*/ 	.short	0x0020


	//----- nvinfo : EIATTR_SW_WAR
	.align		4
.L_81:
        /*0090*/ 	.byte	0x04, 0x36
        /*0092*/ 	.short	(.L_83 - .L_82)
.L_82:
        /*0094*/ 	.word	0x00000008
.L_83:


//--------------------- .nv.info._Z17bce_loss_backwardPKfS0_Pfii --------------------------
	.section	.nv.info._Z17bce_loss_backwardPKfS0_Pfii,"",@"SHT_CUDA_INFO"
	.sectionflags	@""
	.align	4


	//----- nvinfo : EIATTR_CUDA_API_VERSION
	.align		4
        /*0000*/ 	.byte	0x04, 0x37
        /*0002*/ 	.short	(.L_85 - .L_84)
.L_84:
        /*0004*/ 	.word	0x00000082


	//----- nvinfo : EIATTR_KPARAM_INFO
	.align		4
.L_85:
        /*0008*/ 	.byte	0x04, 0x17
        /*000a*/ 	.short	(.L_87 - .L_86)
.L_86:
        /*000c*/ 	.word	0x00000000
        /*0010*/ 	.short	0x0004
        /*0012*/ 	.short	0x001c
        /*0014*/ 	.byte	0x00, 0xf0, 0x11, 0x00


	//----- nvinfo : EIATTR_KPARAM_INFO
	.align		4
.L_87:
        /*0018*/ 	.byte	0x04, 0x17
        /*001a*/ 	.short	(.L_89 - .L_88)
.L_88:
        /*001c*/ 	.word	0x00000000
        /*0020*/ 	.short	0x0003
        /*0022*/ 	.short	0x0018
        /*0024*/ 	.byte	0x00, 0xf0, 0x11, 0x00


	//----- nvinfo : EIATTR_KPARAM_INFO
	.align		4
.L_89:
        /*0028*/ 	.byte	0x04, 0x17
        /*002a*/ 	.short	(.L_91 - .L_90)
.L_90:
        /*002c*/ 	.word	0x00000000
        /*0030*/ 	.short	0x0002
        /*0032*/ 	.short	0x0010
        /*0034*/ 	.byte	0x00, 0xf5, 0x21, 0x00


	//----- nvinfo : EIATTR_KPARAM_INFO
	.align		4
.L_91:
        /*0038*/ 	.byte	0x04, 0x17
        /*003a*/ 	.short	(.L_93 - .L_92)
.L_92:
        /*003c*/ 	.word	0x00000000
        /*0040*/ 	.short	0x0001
        /*0042*/ 	.short	0x0008
        /*0044*/ 	.byte	0x00, 0xf5, 0x21, 0x00


	//----- nvinfo : EIATTR_KPARAM_INFO
	.align		4
.L_93:
        /*0048*/ 	.byte	0x04, 0x17
        /*004a*/ 	.short	(.L_95 - .L_94)
.L_94:
        /*004c*/ 	.word	0x00000000
        /*0050*/ 	.short	0x0000
        /*0052*/ 	.short	0x0000
        /*0054*/ 	.byte	0x00, 0xf5, 0x21, 0x00


	//----- nvinfo : EIATTR_SPARSE_MMA_MASK
	.align		4
.L_95:
        /*0058*/ 	.byte	0x03, 0x50
        /*005a*/ 	.short	0x0000


	//----- nvinfo : EIATTR_MAXREG_COUNT
	.align		4
        /*005c*/ 	.byte	0x03, 0x1b
        /*005e*/ 	.short	0x00ff


	//----- nvinfo : EIATTR_MERCURY_ISA_VERSION
	.align		4
        /*0060*/ 	.byte	0x03, 0x5f
        /*0062*/ 	.short	0x0101


	//----- nvinfo : EIATTR_VRC_CTA_INIT_COUNT
	.align		4
        /*0064*/ 	.byte	0x02, 0x4a
	.zero		1
	.zero		1


	//----- nvinfo : EIATTR_EXIT_INSTR_OFFSETS
	.align		4
        /*0068*/ 	.byte	0x04, 0x1c
        /*006a*/ 	.short	(.L_97 - .L_96)


	//   ....[0]....
.L_96:
        /*006c*/ 	.word	0x00000070


	//   ....[1]....
        /*0070*/ 	.word	0x00000370


	//----- nvinfo : EIATTR_CRS_STACK_SIZE
	.align		4
.L_97:
        /*0074*/ 	.byte	0x04, 0x1e
        /*0076*/ 	.short	(.L_99 - .L_98)
.L_98:
        /*0078*/ 	.word	0x00000000


	//----- nvinfo : EIATTR_CBANK_PARAM_SIZE
	.align		4
.L_99:
        /*007c*/ 	.byte	0x03, 0x19
        /*007e*/ 	.short	0x0020


	//----- nvinfo : EIATTR_PARAM_CBANK
	.align		4
        /*0080*/ 	.byte	0x04, 0x0a
        /*0082*/ 	.short	(.L_101 - .L_100)
	.align		4
.L_100:
        /*0084*/ 	.word	index@(.nv.constant0._Z17bce_loss_backwardPKfS0_Pfii)
        /*0088*/ 	.short	0x0380
        /*008a*/ 	.short	0x0020


	//----- nvinfo : EIATTR_SW_WAR
	.align		4
.L_101:
        /*008c*/ 	.byte	0x04, 0x36
        /*008e*/ 	.short	(.L_103 - .L_102)
.L_102:
        /*0090*/ 	.word	0x00000008
.L_103:


//--------------------- .nv.info._Z15bce_loss_kernelPKfS0_Pfi --------------------------
	.section	.nv.info._Z15bce_loss_kernelPKfS0_Pfi,"",@"SHT_CUDA_INFO"
	.sectionflags	@""
	.align	4


	//----- nvinfo : EIATTR_CUDA_API_VERSION
	.align		4
        /*0000*/ 	.byte	0x04, 0x37
        /*0002*/ 	.short	(.L_105 - .L_104)
.L_104:
        /*0004*/ 	.word	0x00000082


	//----- nvinfo : EIATTR_KPARAM_INFO
	.align		4
.L_105:
        /*0008*/ 	.byte	0x04, 0x17
        /*000a*/ 	.short	(.L_107 - .L_106)
.L_106:
        /*000c*/ 	.word	0x00000000
        /*0010*/ 	.short	0x0003
        /*0012*/ 	.short	0x0018
        /*0014*/ 	.byte	0x00, 0xf0, 0x11, 0x00


	//----- nvinfo : EIATTR_KPARAM_INFO
	.align		4
.L_107:
        /*0018*/ 	.byte	0x04, 0x17
        /*001a*/ 	.short	(.L_109 - .L_108)
.L_108:
        /*001c*/ 	.word	0x00000000
        /*0020*/ 	.short	0x0002
        /*0022*/ 	.short	0x0010
        /*0024*/ 	.byte	0x00, 0xf5, 0x21, 0x00


	//----- nvinfo : EIATTR_KPARAM_INFO
	.align		4
.L_109:
        /*0028*/ 	.byte	0x04, 0x17
        /*002a*/ 	.short	(.L_111 - .L_110)
.L_110:
        /*002c*/ 	.word	0x00000000
        /*0030*/ 	.short	0x0001
        /*0032*/ 	.short	0x0008
        /*0034*/ 	.byte	0x00, 0xf5, 0x21, 0x00


	//----- nvinfo : EIATTR_KPARAM_INFO
	.align		4
.L_111:
        /*0038*/ 	.byte	0x04, 0x17
        /*003a*/ 	.short	(.L_113 - .L_112)
.L_112:
        /*003c*/ 	.word	0x00000000
        /*0040*/ 	.short	0x0000
        /*0042*/ 	.short	0x0000
        /*0044*/ 	.byte	0x00, 0xf5, 0x21, 0x00


	//----- nvinfo : EIATTR_SPARSE_MMA_MASK
	.align		4
.L_113:
        /*0048*/ 	.byte	0x03, 0x50
        /*004a*/ 	.short	0x0000


	//----- nvinfo : EIATTR_MAXREG_COUNT
	.align		4
        /*004c*/ 	.byte	0x03, 0x1b
        /*004e*/ 	.short	0x00ff


	//----- nvinfo : EIATTR_NUM_BARRIERS
	.align		4
        /*0050*/ 	.byte	0x02, 0x4c
        /*0052*/ 	.byte	0x01
	.zero		1


	//----- nvinfo : EIATTR_MERCURY_ISA_VERSION
	.align		4
        /*0054*/ 	.byte	0x03, 0x5f
        /*0056*/ 	.short	0x0101


	//----- nvinfo : EIATTR_VRC_CTA_INIT_COUNT
	.align		4
        /*0058*/ 	.byte	0x02, 0x4a
	.zero		1
	.zero		1


	//----- nvinfo : EIATTR_EXIT_INSTR_OFFSETS
	.align		4
        /*005c*/ 	.byte	0x04, 0x1c
        /*005e*/ 	.short	(.L_115 - .L_114)


	//   ....[0]....
.L_114:
        /*0060*/ 	.word	0x00000660


	//   ....[1]....
        /*0064*/ 	.word	0x000006d0


	//----- nvinfo : EIATTR_CRS_STACK_SIZE
	.align		4
.L_115:
        /*0068*/ 	.byte	0x04, 0x1e
        /*006a*/ 	.short	(.L_117 - .L_116)
.L_116:
        /*006c*/ 	.word	0x00000000


	//----- nvinfo : EIATTR_CBANK_PARAM_SIZE
	.align		4
.L_117:
        /*0070*/ 	.byte	0x03, 0x19
        /*0072*/ 	.short	0x001c


	//----- nvinfo : EIATTR_PARAM_CBANK
	.align		4
        /*0074*/ 	.byte	0x04, 0x0a
        /*0076*/ 	.short	(.L_119 - .L_118)
	.align		4
.L_118:
        /*0078*/ 	.word	index@(.nv.constant0._Z15bce_loss_kernelPKfS0_Pfi)
        /*007c*/ 	.short	0x0380
        /*007e*/ 	.short	0x001c


	//----- nvinfo : EIATTR_SW_WAR
	.align		4
.L_119:
        /*0080*/ 	.byte	0x04, 0x36
        /*0082*/ 	.short	(.L_121 - .L_120)
.L_120:
        /*0084*/ 	.word	0x00000008
.L_121:


//--------------------- .nv.info._Z17mse_loss_backwardPKfS0_Pfi --------------------------
	.section	.nv.info._Z17mse_loss_backwardPKfS0_Pfi,"",@"SHT_CUDA_INFO"
	.sectionflags	@""
	.align	4


	//----- nvinfo : EIATTR_CUDA_API_VERSION
	.align		4
        /*0000*/ 	.byte	0x04, 0x37
        /*0002*/ 	.short	(.L_123 - .L_122)
.L_122:
        /*0004*/ 	.word	0x00000082


	//----- nvinfo : EIATTR_KPARAM_INFO
	.align		4
.L_123:
        /*0008*/ 	.byte	0x04, 0x17
        /*000a*/ 	.short	(.L_125 - .L_124)
.L_124:
        /*000c*/ 	.word	0x00000000
        /*0010*/ 	.short	0x0003
        /*0012*/ 	.short	0x0018
        /*0014*/ 	.byte	0x00, 0xf0, 0x11, 0x00


	//----- nvinfo : EIATTR_KPARAM_INFO
	.align		4
.L_125:
        /*0018*/ 	.byte	0x04, 0x17
        /*001a*/ 	.short	(.L_127 - .L_126)
.L_126:
        /*001c*/ 	.word	0x00000000
        /*0020*/ 	.short	0x0002
        /*0022*/ 	.short	0x0010
        /*0024*/ 	.byte	0x00, 0xf5, 0x21, 0x00


	//----- nvinfo : EIATTR_KPARAM_INFO
	.align		4
.L_127:
        /*0028*/ 	.byte	0x04, 0x17
        /*002a*/ 	.short	(.L_129 - .L_128)
.L_128:
        /*002c*/ 	.word	0x00000000
        /*0030*/ 	.short	0x0001
        /*0032*/ 	.short	0x0008
        /*0034*/ 	.byte	0x00, 0xf5, 0x21, 0x00


	//----- nvinfo : EIATTR_KPARAM_INFO
	.align		4
.L_129:
        /*0038*/ 	.byte	0x04, 0x17
        /*003a*/ 	.short	(.L_131 - .L_130)
.L_130:
        /*003c*/ 	.word	0x00000000
        /*0040*/ 	.short	0x0000
        /*0042*/ 	.short	0x0000
        /*0044*/ 	.byte	0x00, 0xf5, 0x21, 0x00


	//----- nvinfo : EIATTR_SPARSE_MMA_MASK
	.align		4
.L_131:
        /*0048*/ 	.byte	0x03, 0x50
        /*004a*/ 	.short	0x0000


	//----- nvinfo : EIATTR_MAXREG_COUNT
	.align		4
        /*004c*/ 	.byte	0x03, 0x1b
        /*004e*/ 	.short	0x00ff


	//----- nvinfo : EIATTR_MERCURY_ISA_VERSION
	.align		4
        /*0050*/ 	.byte	0x03, 0x5f
        /*0052*/ 	.short	0x0101


	//----- nvinfo : EIATTR_VRC_CTA_INIT_COUNT
	.align		4
        /*0054*/ 	.byte	0x02, 0x4a
	.zero		1
	.zero		1


	//----- nvinfo : EIATTR_EXIT_INSTR_OFFSETS
	.align		4
        /*0058*/ 	.byte	0x04, 0x1c
        /*005a*/ 	.short	(.L_133 - .L_132)


	//   ....[0]....
.L_132:
        /*005c*/ 	.word	0x00000070


	//   ....[1]....
        /*0060*/ 	.word	0x00000220


	//----- nvinfo : EIATTR_CRS_STACK_SIZE
	.align		4
.L_133:
        /*0064*/ 	.byte	0x04, 0x1e
        /*0066*/ 	.short	(.L_135 - .L_134)
.L_134:
        /*0068*/ 	.word	0x00000000


	//----- nvinfo : EIATTR_CBANK_PARAM_SIZE
	.align		4
.L_135:
        /*006c*/ 	.byte	0x03, 0x19
        /*006e*/ 	.short	0x001c


	//----- nvinfo : EIATTR_PARAM_CBANK
	.align		4
        /*0070*/ 	.byte	0x04, 0x0a
        /*0072*/ 	.short	(.L_137 - .L_136)
	.align		4
.L_136:
        /*0074*/ 	.word	index@(.nv.constant0._Z17mse_loss_backwardPKfS0_Pfi)
        /*0078*/ 	.short	0x0380
        /*007a*/ 	.short	0x001c


	//----- nvinfo : EIATTR_SW_WAR
	.align		4
.L_137:
        /*007c*/ 	.byte	0x04, 0x36
        /*007e*/ 	.short	(.L_139 - .L_138)
.L_138:
        /*0080*/ 	.word	0x00000008
.L_139:


//--------------------- .nv.info._Z15mse_loss_kernelPKfS0_Pfi --------------------------
	.section	.nv.info._Z15mse_loss_kernelPKfS0_Pfi,"",@"SHT_CUDA_INFO"
	.sectionflags	@""
	.align	4


	//----- nvinfo : EIATTR_CUDA_API_VERSION
	.align		4
        /*0000*/ 	.byte	0x04, 0x37
        /*0002*/ 	.short	(.L_141 - .L_140)
.L_140:
        /*0004*/ 	.word	0x00000082


	//----- nvinfo : EIATTR_KPARAM_INFO
	.align		4
.L_141:
        /*0008*/ 	.byte	0x04, 0x17
        /*000a*/ 	.short	(.L_143 - .L_142)
.L_142:
        /*000c*/ 	.word	0x00000000
        /*0010*/ 	.short	0x0003
        /*0012*/ 	.short	0x0018
        /*0014*/ 	.byte	0x00, 0xf0, 0x11, 0x00


	//----- nvinfo : EIATTR_KPARAM_INFO
	.align		4
.L_143:
        /*0018*/ 	.byte	0x04, 0x17
        /*001a*/ 	.short	(.L_145 - .L_144)
.L_144:
        /*001c*/ 	.word	0x00000000
        /*0020*/ 	.short	0x0002
        /*0022*/ 	.short	0x0010
        /*0024*/ 	.byte	0x00, 0xf5, 0x21, 0x00


	//----- nvinfo : EIATTR_KPARAM_INFO
	.align		4
.L_145:
        /*0028*/ 	.byte	0x04, 0x17
        /*002a*/ 	.short	(.L_147 - .L_146)
.L_146:
        /*002c*/ 	.word	0x00000000
        /*0030*/ 	.short	0x0001
        /*0032*/ 	.short	0x0008
        /*0034*/ 	.byte	0x00, 0xf5, 0x21, 0x00


	//----- nvinfo : EIATTR_KPARAM_INFO
	.align		4
.L_147:
        /*0038*/ 	.byte	0x04, 0x17
        /*003a*/ 	.short	(.L_149 - .L_148)
.L_148:
        /*003c*/ 	.word	0x00000000
        /*0040*/ 	.short	0x0000
        /*0042*/ 	.short	0x0000
        /*0044*/ 	.byte	0x00, 0xf5, 0x21, 0x00


	//----- nvinfo : EIATTR_SPARSE_MMA_MASK
	.align		4
.L_149:
        /*0048*/ 	.byte	0x03, 0x50
        /*004a*/ 	.short	0x0000


	//----- nvinfo : EIATTR_MAXREG_COUNT
	.align		4
        /*004c*/ 	.byte	0x03, 0x1b
        /*004e*/ 	.short	0x00ff


	//----- nvinfo : EIATTR_NUM_BARRIERS
	.align		4
        /*0050*/ 	.byte	0x02, 0x4c
        /*0052*/ 	.byte	0x01
	.zero		1


	//----- nvinfo : EIATTR_MERCURY_ISA_VERSION
	.align		4
        /*0054*/ 	.byte	0x03, 0x5f
        /*0056*/ 	.short	0x0101


	//----- nvinfo : EIATTR_VRC_CTA_INIT_COUNT
	.align		4
        /*0058*/ 	.byte	0x02, 0x4a
	.zero		1
	.zero		1


	//----- nvinfo : EIATTR_EXIT_INSTR_OFFSETS
	.align		4
        /*005c*/ 	.byte	0x04, 0x1c
        /*005e*/ 	.short	(.L_151 - .L_150)


	//   ....[0]....
.L_150:
        /*0060*/ 	.word	0x000002e0


	//   ....[1]....
        /*0064*/ 	.word	0x00000350


	//----- nvinfo : EIATTR_CRS_STACK_SIZE
	.align		4
.L_151:
        /*0068*/ 	.byte	0x04, 0x1e
        /*006a*/ 	.short	(.L_153 - .L_152)
.L_152:
        /*006c*/ 	.word	0x00000000


	//----- nvinfo : EIATTR_CBANK_PARAM_SIZE
	.align		4
.L_153:
        /*0070*/ 	.byte	0x03, 0x19
        /*0072*/ 	.short	0x001c


	//----- nvinfo : EIATTR_PARAM_CBANK
	.align		4
        /*0074*/ 	.byte	0x04, 0x0a
        /*0076*/ 	.short	(.L_155 - .L_154)
	.align		4
.L_154:
        /*0078*/ 	.word	index@(.nv.constant0._Z15mse_loss_kernelPKfS0_Pfi)
        /*007c*/ 	.short	0x0380
        /*007e*/ 	.short	0x001c


	//----- nvinfo : EIATTR_SW_WAR
	.align		4
.L_155:
        /*0080*/ 	.byte	0x04, 0x36
        /*0082*/ 	.short	(.L_157 - .L_156)
.L_156:
        /*0084*/ 	.word	0x00000008
.L_157:


//--------------------- .nv.callgraph             --------------------------
	.section	.nv.callgraph,"",@"SHT_CUDA_CALLGRAPH"
	.align	4
	.sectionentsize	8
	.align		4
        /*0000*/ 	.word	0x00000000
	.align		4
        /*0004*/ 	.word	0xffffffff
	.align		4
        /*0008*/ 	.word	0x00000000
	.align		4
        /*000c*/ 	.word	0xfffffffe
	.align		4
        /*0010*/ 	.word	0x00000000
	.align		4
        /*0014*/ 	.word	0xfffffffd
	.align		4
        /*0018*/ 	.word	0x00000000
	.align		4
        /*001c*/ 	.word	0xfffffffc


//--------------------- .text._Z17cce_loss_backwardPKfS0_Pfii --------------------------
	.section	.text._Z17cce_loss_backwardPKfS0_Pfii,"ax",@progbits
	.align	128
        .global         _Z17cce_loss_backwardPKfS0_Pfii
        .type           _Z17cce_loss_backwardPKfS0_Pfii,@function
        .size           _Z17cce_loss_backwardPKfS0_Pfii,(.L_x_71 - _Z17cce_loss_backwardPKfS0_Pfii)
        .other          _Z17cce_loss_backwardPKfS0_Pfii,@"STO_CUDA_ENTRY STV_DEFAULT"
_Z17cce_loss_backwardPKfS0_Pfii:
.text._Z17cce_loss_backwardPKfS0_Pfii:
[----:B------:R-:W-:Y:S01]  /*0000*/  LDC R1, c[0x0][0x37c] ;  /* 0x0000df00ff017b82 */ /* 0x000fe20000000800 */
[----:B------:R-:W0:Y:S07]  /*0010*/  S2R R2, SR_TID.X ;  /* 0x0000000000027919 */ /* 0x000e2e0000002100 */
[----:B------:R-:W0:Y:S01]  /*0020*/  S2UR UR6, SR_CTAID.X ;  /* 0x00000000000679c3 */ /* 0x000e220000002500 */
[----:B------:R-:W1:Y:S07]  /*0030*/  LDCU.64 UR4, c[0x0][0x398] ;  /* 0x00007300ff0477ac */ /* 0x000e6e0008000a00 */
[----:B------:R-:W0:Y:S01]  /*0040*/  LDC R3, c[0x0][0x360] ;  /* 0x0000d800ff037b82 */ /* 0x000e220000000800 */
[----:B-1----:R-:W-:Y:S01]  /*0050*/  UIMAD UR4, UR5, UR4, URZ ;  /* 0x00000004050472a4 */ /* 0x002fe2000f8e02ff */
[----:B0-----:R-:W-:-:S05]  /*0060*/  IMAD R2, R3, UR6, R2 ;  /* 0x0000000603027c24 */ /* 0x001fca000f8e0202 */
[----:B------:R-:W-:-:S13]  /*0070*/  ISETP.GE.AND P0, PT, R2, UR4, PT ;  /* 0x0000000402007c0c */ /* 0x000fda000bf06270 */
[----:B------:R-:W-:Y:S05]  /*0080*/  @P0 EXIT ;  /* 0x000000000000094d */ /* 0x000fea0003800000 */
[----:B------:R-:W0:Y:S01]  /*0090*/  LDC.64 R6, c[0x0][0x388] ;  /* 0x0000e200ff067b82 */ /* 0x000e220000000a00 */
[----:B------:R-:W1:Y:S07]  /*00a0*/  LDCU.64 UR4, c[0x0][0x358] ;  /* 0x00006b00ff0477ac */ /* 0x000e6e0008000a00 */
[----:B------:R-:W2:Y:S01]  /*00b0*/  LDC.64 R4, c[0x0][0x380] ;  /* 0x0000e000ff047b82 */ /* 0x000ea20000000a00 */
[----:B0-----:R-:W-:-:S06]  /*00c0*/  IMAD.WIDE R6, R2, 0x4, R6 ;  /* 0x0000000402067825 */ /* 0x001fcc00078e0206 */
[----:B-1----:R-:W3:Y:S01]  /*00d0*/  LDG.E R6, desc[UR4][R6.64] ;  /* 0x0000000406067981 */ /* 0x002ee2000c1e1900 */
[----:B--2---:R-:W-:-:S05]  /*00e0*/  IMAD.WIDE R4, R2, 0x4, R4 ;  /* 0x0000000402047825 */ /* 0x004fca00078e0204 */
[----:B------:R-:W2:Y:S01]  /*00f0*/  LDG.E R0, desc[UR4][R4.64] ;  /* 0x0000000404007981 */ /* 0x000ea2000c1e1900 */
[----:B------:R-:W-:Y:S01]  /*0100*/  BSSY.RECONVERGENT B0, `(.L_x_0) ;  /* 0x000000f000007945 */ /* 0x000fe20003800200 */
[----:B---3--:R-:W-:-:S04]  /*0110*/  FMNMX R3, R6, 1.0000000116860974231e-07, !PT ;  /* 0x33d6bf9506037809 */ /* 0x008fc80007800000 */
[----:B------:R-:W-:-:S04]  /*0120*/  FMNMX R3, R3, 0.99999988079071044922, PT ;  /* 0x3f7ffffe03037809 */ /* 0x000fc80003800000 */
[----:B------:R-:W0:Y:S08]  /*0130*/  MUFU.RCP R8, R3 ;  /* 0x0000000300087308 */ /* 0x000e300000001000 */
[----:B--2---:R-:W1:Y:S01]  /*0140*/  FCHK P0, -R0, R3 ;  /* 0x0000000300007302 */ /* 0x004e620000000100 */
[----:B0-----:R-:W-:-:S04]  /*0150*/  FFMA R9, -R3, R8, 1 ;  /* 0x3f80000003097423 */ /* 0x001fc80000000108 */
[----:B------:R-:W-:-:S04]  /*0160*/  FFMA R9, R8, R9, R8 ;  /* 0x0000000908097223 */ /* 0x000fc80000000008 */
[----:B------:R-:W-:-:S04]  /*0170*/  FFMA R8, -R0, R9, RZ ;  /* 0x0000000900087223 */ /* 0x000fc800000001ff */
[----:B------:R-:W-:-:S04]  /*0180*/  FFMA R6, -R3, R8, -R0 ;  /* 0x0000000803067223 */ /* 0x000fc80000000900 */
[----:B------:R-:W-:Y:S01]  /*0190*/  FFMA R9, R9, R6, R8 ;  /* 0x0000000609097223 */ /* 0x000fe20000000008 */
[----:B-1----:R-:W-:Y:S06]  /*01a0*/  @!P0 BRA `(.L_x_1) ;  /* 0x0000000000108947 */ /* 0x002fec0003800000 */
[----:B------:R-:W-:Y:S01]  /*01b0*/  FADD R0, -R0, -RZ ;  /* 0x800000ff00007221 */ /* 0x000fe20000000100 */
[----:B------:R-:W-:-:S07]  /*01c0*/  MOV R4, 0x1e0 ;  /* 0x000001e000047802 */ /* 0x000fce0000000f00 */
[----:B------:R-:W-:Y:S05]  /*01d0*/  CALL.REL.NOINC `($__internal_0_$__cuda_sm3x_div_rn_noftz_f32_slowpath) ;  /* 0x0000000000587944 */ /* 0x000fea0003c00000 */
[----:B------:R-:W-:-:S07]  /*01e0*/  IMAD.MOV.U32 R9, RZ, RZ, R0 ;  /* 0x000000ffff097224 */ /* 0x000fce00078e0000 */
.L_x_1:
[----:B------:R-:W-:Y:S05]  /*01f0*/  BSYNC.RECONVERGENT B0 ;  /* 0x0000000000007941 */ /* 0x000fea0003800200 */
.L_x_0:
[----:B------:R-:W0:Y:S01]  /*0200*/  LDCU UR6, c[0x0][0x398] ;  /* 0x00007300ff0677ac */ /* 0x000e220008000800 */
[----:B------:R-:W-:Y:S01]  /*0210*/  BSSY.RECONVERGENT B0, `(.L_x_2) ;  /* 0x000000e000007945 */ /* 0x000fe20003800200 */
[----:B0-----:R-:W-:-:S04]  /*0220*/  I2FP.F32.S32 R3, UR6 ;  /* 0x0000000600037c45 */ /* 0x001fc80008201400 */
[----:B------:R-:W0:Y:S08]  /*0230*/  MUFU.RCP R0, R3 ;  /* 0x0000000300007308 */ /* 0x000e300000001000 */
[----:B------:R-:W1:Y:S01]  /*0240*/  FCHK P0, R9, R3 ;  /* 0x0000000309007302 */ /* 0x000e620000000000 */
[----:B0-----:R-:W-:-:S04]  /*0250*/  FFMA R5, -R3, R0, 1 ;  /* 0x3f80000003057423 */ /* 0x001fc80000000100 */
[----:B------:R-:W-:-:S04]  /*0260*/  FFMA R0, R0, R5, R0 ;  /* 0x0000000500007223 */ /* 0x000fc80000000000 */
[----:B------:R-:W-:-:S04]  /*0270*/  FFMA R4, R0, R9, RZ ;  /* 0x0000000900047223 */ /* 0x000fc800000000ff */
[----:B------:R-:W-:-:S04]  /*0280*/  FFMA R5, -R3, R4, R9 ;  /* 0x0000000403057223 */ /* 0x000fc80000000109 */
[----:B------:R-:W-:Y:S01]  /*0290*/  FFMA R7, R0, R5, R4 ;  /* 0x0000000500077223 */ /* 0x000fe20000000004 */
[----:B-1----:R-:W-:Y:S06]  /*02a0*/  @!P0 BRA `(.L_x_3) ;  /* 0x0000000000108947 */ /* 0x002fec0003800000 */
[----:B------:R-:W-:Y:S01]  /*02b0*/  IMAD.MOV.U32 R0, RZ, RZ, R9 ;  /* 0x000000ffff007224 */ /* 0x000fe200078e0009 */
[----:B------:R-:W-:-:S07]  /*02c0*/  MOV R4, 0x2e0 ;  /* 0x000002e000047802 */ /* 0x000fce0000000f00 */
[----:B------:R-:W-:Y:S05]  /*02d0*/  CALL.REL.NOINC `($__internal_0_$__cuda_sm3x_div_rn_noftz_f32_slowpath) ;  /* 0x0000000000187944 */ /* 0x000fea0003c00000 */
[----:B------:R-:W-:-:S07]  /*02e0*/  IMAD.MOV.U32 R7, RZ, RZ, R0 ;  /* 0x000000ffff077224 */ /* 0x000fce00078e0000 */
.L_x_3:
[----:B------:R-:W-:Y:S05]  /*02f0*/  BSYNC.RECONVERGENT B0 ;  /* 0x0000000000007941 */ /* 0x000fea0003800200 */
.L_x_2:
[----:B------:R-:W0:Y:S02]  /*0300*/  LDC.64 R4, c[0x0][0x390] ;  /* 0x0000e400ff047b82 */ /* 0x000e240000000a00 */
[----:B0-----:R-:W-:-:S05]  /*0310*/  IMAD.WIDE R2, R2, 0x4, R4 ;  /* 0x0000000402027825 */ /* 0x001fca00078e0204 */
[----:B------:R-:W-:Y:S01]  /*0320*/  STG.E desc[UR4][R2.64], R7 ;  /* 0x0000000702007986 */ /* 0x000fe2000c101904 */
[----:B------:R-:W-:Y:S05]  /*0330*/  EXIT ;  /* 0x000000000000794d */ /* 0x000fea0003800000 */
        .weak           $__internal_0_$__cuda_sm3x_div_rn_noftz_f32_slowpath
        .type           $__internal_0_$__cuda_sm3x_div_rn_noftz_f32_slowpath,@function
        .size           $__internal_0_$__cuda_sm3x_div_rn_noftz_f32_slowpath,(.L_x_71 - $__internal_0_$__cuda_sm3x_div_rn_noftz_f32_slowpath)
$__internal_0_$__cuda_sm3x_div_rn_noftz_f32_slowpath:
[----:B------:R-:W-:Y:S01]  /*0340*/  SHF.R.U32.HI R6, RZ, 0x17, R3 ;  /* 0x00000017ff067819 */ /* 0x000fe20000011603 */
[----:B------:R-:W-:Y:S01]  /*0350*/  BSSY.RECONVERGENT B1, `(.L_x_4) ;  /* 0x0000062000017945 */ /* 0x000fe20003800200 */
[----:B------:R-:W-:Y:S02]  /*0360*/  SHF.R.U32.HI R5, RZ, 0x17, R0 ;  /* 0x00000017ff057819 */ /* 0x000fe40000011600 */
[----:B------:R-:W-:Y:S02]  /*0370*/  LOP3.LUT R10, R6, 0xff, RZ, 0xc0, !PT ;  /* 0x000000ff060a7812 */ /* 0x000fe400078ec0ff */
[----:B------:R-:W-:-:S03]  /*0380*/  LOP3.LUT R8, R5, 0xff, RZ, 0xc0, !PT ;  /* 0x000000ff05087812 */ /* 0x000fc600078ec0ff */
[----:B------:R-:W-:Y:S02]  /*0390*/  VIADD R7, R10, 0xffffffff ;  /* 0xffffffff0a077836 */ /* 0x000fe40000000000 */
[----:B------:R-:W-:-:S03]  /*03a0*/  VIADD R6, R8, 0xffffffff ;  /* 0xffffffff08067836 */ /* 0x000fc60000000000 */
[----:B------:R-:W-:-:S04]  /*03b0*/  ISETP.GT.U32.AND P0, PT, R7, 0xfd, PT ;  /* 0x000000fd0700780c */ /* 0x000fc80003f04070 */
[----:B------:R-:W-:-:S13]  /*03c0*/  ISETP.GT.U32.OR P0, PT, R6, 0xfd, P0 ;  /* 0x000000fd0600780c */ /* 0x000fda0000704470 */
[----:B------:R-:W-:Y:S01]  /*03d0*/  @!P0 IMAD.MOV.U32 R5, RZ, RZ, RZ ;  /* 0x000000ffff058224 */ /* 0x000fe200078e00ff */
[----:B------:R-:W-:Y:S06]  /*03e0*/  @!P0 BRA `(.L_x_5) ;  /* 0x00000000005c8947 */ /* 0x000fec0003800000 */
[----:B------:R-:W-:Y:S02]  /*03f0*/  FSETP.GTU.FTZ.AND P0, PT, |R0|, +INF , PT ;  /* 0x7f8000000000780b */ /* 0x000fe40003f1c200 */
[----:B------:R-:W-:-:S04]  /*0400*/  FSETP.GTU.FTZ.AND P1, PT, |R3|, +INF , PT ;  /* 0x7f8000000300780b */ /* 0x000fc80003f3c200 */
[----:B------:R-:W-:-:S13]  /*0410*/  PLOP3.LUT P0, PT, P0, P1, PT, 0xf8, 0x8f ;  /* 0x00000000008f781c */ /* 0x000fda0000703f70 */
[----:B------:R-:W-:Y:S05]  /*0420*/  @P0 BRA `(.L_x_6) ;  /* 0x00000004004c0947 */ /* 0x000fea0003800000 */
[----:B------:R-:W-:-:S13]  /*0430*/  LOP3.LUT P0, RZ, R3, 0x7fffffff, R0, 0xc8, !PT ;  /* 0x7fffffff03ff7812 */ /* 0x000fda000780c800 */
[----:B------:R-:W-:Y:S05]  /*0440*/  @!P0 BRA `(.L_x_7) ;  /* 0x00000004003c8947 */ /* 0x000fea0003800000 */
[C---:B------:R-:W-:Y:S02]  /*0450*/  FSETP.NEU.FTZ.AND P2, PT, |R0|.reuse, +INF , PT ;  /* 0x7f8000000000780b */ /* 0x040fe40003f5d200 */
[----:B------:R-:W-:Y:S02]  /*0460*/  FSETP.NEU.FTZ.AND P1, PT, |R3|, +INF , PT ;  /* 0x7f8000000300780b */ /* 0x000fe40003f3d200 */
[----:B------:R-:W-:-:S11]  /*0470*/  FSETP.NEU.FTZ.AND P0, PT, |R0|, +INF , PT ;  /* 0x7f8000000000780b */ /* 0x000fd60003f1d200 */
[----:B------:R-:W-:Y:S05]  /*0480*/  @!P1 BRA !P2, `(.L_x_7) ;  /* 0x00000004002c9947 */ /* 0x000fea0005000000 */
[----:B------:R-:W-:-:S04]  /*0490*/  LOP3.LUT P2, RZ, R0, 0x7fffffff, RZ, 0xc0, !PT ;  /* 0x7fffffff00ff7812 */ /* 0x000fc8000784c0ff */
[----:B------:R-:W-:-:S13]  /*04a0*/  PLOP3.LUT P1, PT, P1, P2, PT, 0x2f, 0xf2 ;  /* 0x0000000000f2781c */ /* 0x000fda0000f24577 */
[----:B------:R-:W-:Y:S05]  /*04b0*/  @P1 BRA `(.L_x_8) ;  /* 0x0000000400181947 */ /* 0x000fea0003800000 */
[----:B------:R-:W-:-:S04]  /*04c0*/  LOP3.LUT P1, RZ, R3, 0x7fffffff, RZ, 0xc0, !PT ;  /* 0x7fffffff03ff7812 */ /* 0x000fc8000782c0ff */
[----:B------:R-:W-:-:S13]  /*04d0*/  PLOP3.LUT P0, PT, P0, P1, PT, 0x2f, 0xf2 ;  /* 0x0000000000f2781c */ /* 0x000fda0000702577 */
[----:B------:R-:W-:Y:S05]  /*04e0*/  @P0 BRA `(.L_x_9) ;  /* 0x0000000400000947 */ /* 0x000fea0003800000 */
[----:B------:R-:W-:Y:S02]  /*04f0*/  ISETP.GE.AND P0, PT, R6, RZ, PT ;  /* 0x000000ff0600720c */ /* 0x000fe40003f06270 */
[----:B------:R-:W-:-:S11]  /*0500*/  ISETP.GE.AND P1, PT, R7, RZ, PT ;  /* 0x000000ff0700720c */ /* 0x000fd60003f26270 */
[----:B------:R-:W-:Y:S02]  /*0510*/  @P0 IMAD.MOV.U32 R5, RZ, RZ, RZ ;  /* 0x000000ffff050224 */ /* 0x000fe400078e00ff */
[----:B------:R-:W-:Y:S01]  /*0520*/  @!P0 FFMA R0, R0, 1.84467440737095516160e+19, RZ ;  /* 0x5f80000000008823 */ /* 0x000fe200000000ff */
[----:B------:R-:W-:Y:S02]  /*0530*/  @!P0 IMAD.MOV.U32 R5, RZ, RZ, -0x40 ;  /* 0xffffffc0ff058424 */ /* 0x000fe400078e00ff */
[----:B------:R-:W-:Y:S02]  /*0540*/  @!P1 FFMA R3, R3, 1.84467440737095516160e+19, RZ ;  /* 0x5f80000003039823 */ /* 0x000fe400000000ff */
[----:B------:R-:W-:-:S07]  /*0550*/  @!P1 VIADD R5, R5, 0x40 ;  /* 0x0000004005059836 */ /* 0x000fce0000000000 */
.L_x_5:
[----:B------:R-:W-:Y:S01]  /*0560*/  LEA R6, R10, 0xc0800000, 0x17 ;  /* 0xc08000000a067811 */ /* 0x000fe200078eb8ff */
[----:B------:R-:W-:Y:S04]  /*0570*/  BSSY.RECONVERGENT B2, `(.L_x_10) ;  /* 0x0000036000027945 */ /* 0x000fe80003800200 */
[----:B------:R-:W-:Y:S02]  /*0580*/  IMAD.IADD R6, R3, 0x1, -R6 ;  /* 0x0000000103067824 */ /* 0x000fe400078e0a06 */
[----:B------:R-:W-:Y:S02]  /*0590*/  VIADD R3, R8, 0xffffff81 ;  /* 0xffffff8108037836 */ /* 0x000fe40000000000 */
[----:B------:R0:W1:Y:S01]  /*05a0*/  MUFU.RCP R7, R6 ;  /* 0x0000000600077308 */ /* 0x0000620000001000 */
[----:B------:R-:W-:Y:S01]  /*05b0*/  FADD.FTZ R9, -R6, -RZ ;  /* 0x800000ff06097221 */ /* 0x000fe20000010100 */
[C---:B------:R-:W-:Y:S01]  /*05c0*/  IMAD R0, R3.reuse, -0x800000, R0 ;  /* 0xff80000003007824 */ /* 0x040fe200078e0200 */
[----:B0-----:R-:W-:-:S05]  /*05d0*/  IADD3 R6, PT, PT, R3, 0x7f, -R10 ;  /* 0x0000007f03067810 */ /* 0x001fca0007ffe80a */
[----:B------:R-:W-:Y:S02]  /*05e0*/  IMAD.IADD R6, R6, 0x1, R5 ;  /* 0x0000000106067824 */ /* 0x000fe400078e0205 */
[----:B-1----:R-:W-:-:S04]  /*05f0*/  FFMA R8, R7, R9, 1 ;  /* 0x3f80000007087423 */ /* 0x002fc80000000009 */
[----:B------:R-:W-:-:S04]  /*0600*/  FFMA R12, R7, R8, R7 ;  /* 0x00000008070c7223 */ /* 0x000fc80000000007 */
[----:B------:R-:W-:-:S04]  /*0610*/  FFMA R7, R0, R12, RZ ;  /* 0x0000000c00077223 */ /* 0x000fc800000000ff */
[----:B------:R-:W-:-:S04]  /*0620*/  FFMA R8, R9, R7, R0 ;  /* 0x0000000709087223 */ /* 0x000fc80000000000 */
[----:B------:R-:W-:-:S04]  /*0630*/  FFMA R7, R12, R8, R7 ;  /* 0x000000080c077223 */ /* 0x000fc80000000007 */
[----:B------:R-:W-:-:S04]  /*0640*/  FFMA R8, R9, R7, R0 ;  /* 0x0000000709087223 */ /* 0x000fc80000000000 */
[----:B------:R-:W-:-:S05]  /*0650*/  FFMA R0, R12, R8, R7 ;  /* 0x000000080c007223 */ /* 0x000fca0000000007 */
[----:B------:R-:W-:-:S04]  /*0660*/  SHF.R.U32.HI R3, RZ, 0x17, R0 ;  /* 0x00000017ff037819 */ /* 0x000fc80000011600 */
[----:B------:R-:W-:-:S05]  /*0670*/  LOP3.LUT R3, R3, 0xff, RZ, 0xc0, !PT ;  /* 0x000000ff03037812 */ /* 0x000fca00078ec0ff */
[----:B------:R-:W-:-:S04]  /*0680*/  IMAD.IADD R9, R3, 0x1, R6 ;  /* 0x0000000103097824 */ /* 0x000fc800078e0206 */
[----:B------:R-:W-:-:S05]  /*0690*/  VIADD R3, R9, 0xffffffff ;  /* 0xffffffff09037836 */ /* 0x000fca0000000000 */
[----:B------:R-:W-:-:S13]  /*06a0*/  ISETP.GE.U32.AND P0, PT, R3, 0xfe, PT ;  /* 0x000000fe0300780c */ /* 0x000fda0003f06070 */
[----:B------:R-:W-:Y:S05]  /*06b0*/  @!P0 BRA `(.L_x_11) ;  /* 0x0000000000808947 */ /* 0x000fea0003800000 */
[----:B------:R-:W-:-:S13]  /*06c0*/  ISETP.GT.AND P0, PT, R9, 0xfe, PT ;  /* 0x000000fe0900780c */ /* 0x000fda0003f04270 */
[----:B------:R-:W-:Y:S05]  /*06d0*/  @P0 BRA `(.L_x_12) ;  /* 0x00000000006c0947 */ /* 0x000fea0003800000 */
[----:B------:R-:W-:-:S13]  /*06e0*/  ISETP.GE.AND P0, PT, R9, 0x1, PT ;  /* 0x000000010900780c */ /* 0x000fda0003f06270 */
[----:B------:R-:W-:Y:S05]  /*06f0*/  @P0 BRA `(.L_x_13) ;  /* 0x0000000000740947 */ /* 0x000fea0003800000 */
[----:B------:R-:W-:Y:S02]  /*0700*/  ISETP.GE.AND P0, PT, R9, -0x18, PT ;  /* 0xffffffe80900780c */ /* 0x000fe40003f06270 */
[----:B------:R-:W-:-:S11]  /*0710*/  LOP3.LUT R0, R0, 0x80000000, RZ, 0xc0, !PT ;  /* 0x8000000000007812 */ /* 0x000fd600078ec0ff */
[----:B------:R-:W-:Y:S05]  /*0720*/  @!P0 BRA `(.L_x_13) ;  /* 0x0000000000688947 */ /* 0x000fea0003800000 */
[CCC-:B------:R-:W-:Y:S01]  /*0730*/  FFMA.RZ R3, R12.reuse, R8.reuse, R7.reuse ;  /* 0x000000080c037223 */ /* 0x1c0fe2000000c007 */
[CCC-:B------:R-:W-:Y:S01]  /*0740*/  FFMA.RM R6, R12.reuse, R8.reuse, R7.reuse ;  /* 0x000000080c067223 */ /* 0x1c0fe20000004007 */
[C---:B------:R-:W-:Y:S02]  /*0750*/  ISETP.NE.AND P2, PT, R9.reuse, RZ, PT ;  /* 0x000000ff0900720c */ /* 0x040fe40003f45270 */
[----:B------:R-:W-:Y:S02]  /*0760*/  ISETP.NE.AND P1, PT, R9, RZ, PT ;  /* 0x000000ff0900720c */ /* 0x000fe40003f25270 */
[----:B------:R-:W-:Y:S01]  /*0770*/  LOP3.LUT R5, R3, 0x7fffff, RZ, 0xc0, !PT ;  /* 0x007fffff03057812 */ /* 0x000fe200078ec0ff */
[----:B------:R-:W-:Y:S01]  /*0780*/  FFMA.RP R3, R12, R8, R7 ;  /* 0x000000080c037223 */ /* 0x000fe20000008007 */
[----:B------:R-:W-:Y:S02]  /*0790*/  VIADD R8, R9, 0x20 ;  /* 0x0000002009087836 */ /* 0x000fe40000000000 */
[----:B------:R-:W-:Y:S01]  /*07a0*/  LOP3.LUT R5, R5, 0x800000, RZ, 0xfc, !PT ;  /* 0x0080000005057812 */ /* 0x000fe200078efcff */
[----:B------:R-:W-:Y:S01]  /*07b0*/  IMAD.MOV R7, RZ, RZ, -R9 ;  /* 0x000000ffff077224 */ /* 0x000fe200078e0a09 */
[----:B------:R-:W-:-:S02]  /*07c0*/  FSETP.NEU.FTZ.AND P0, PT, R3, R6, PT ;  /* 0x000000060300720b */ /* 0x000fc40003f1d000 */
[----:B------:R-:W-:Y:S02]  /*07d0*/  SHF.L.U32 R8, R5, R8, RZ ;  /* 0x0000000805087219 */ /* 0x000fe400000006ff */
[----:B------:R-:W-:Y:S02]  /*07e0*/  SEL R6, R7, RZ, P2 ;  /* 0x000000ff07067207 */ /* 0x000fe40001000000 */
[----:B------:R-:W-:Y:S02]  /*07f0*/  ISETP.NE.AND P1, PT, R8, RZ, P1 ;  /* 0x000000ff0800720c */ /* 0x000fe40000f25270 */
[----:B------:R-:W-:Y:S02]  /*0800*/  SHF.R.U32.HI R6, RZ, R6, R5 ;  /* 0x00000006ff067219 */ /* 0x000fe40000011605 */
[----:B------:R-:W-:Y:S02]  /*0810*/  PLOP3.LUT P0, PT, P0, P1, PT, 0xf8, 0x8f ;  /* 0x00000000008f781c */ /* 0x000fe40000703f70 */
[----:B------:R-:W-:-:S02]  /*0820*/  SHF.R.U32.HI R8, RZ, 0x1, R6 ;  /* 0x00000001ff087819 */ /* 0x000fc40000011606 */
[----:B------:R-:W-:-:S04]  /*0830*/  SEL R3, RZ, 0x1, !P0 ;  /* 0x00000001ff037807 */ /* 0x000fc80004000000 */
[----:B------:R-:W-:-:S04]  /*0840*/  LOP3.LUT R3, R3, 0x1, R8, 0xf8, !PT ;  /* 0x0000000103037812 */ /* 0x000fc800078ef808 */
[----:B------:R-:W-:-:S05]  /*0850*/  LOP3.LUT R3, R3, R6, RZ, 0xc0, !PT ;  /* 0x0000000603037212 */ /* 0x000fca00078ec0ff */
[----:B------:R-:W-:-:S05]  /*0860*/  IMAD.IADD R3, R8, 0x1, R3 ;  /* 0x0000000108037824 */ /* 0x000fca00078e0203 */
[----:B------:R-:W-:Y:S01]  /*0870*/  LOP3.LUT R0, R3, R0, RZ, 0xfc, !PT ;  /* 0x0000000003007212 */ /* 0x000fe200078efcff */
[----:B------:R-:W-:Y:S06]  /*0880*/  BRA `(.L_x_13) ;  /* 0x0000000000107947 */ /* 0x000fec0003800000 */
.L_x_12:
[----:B------:R-:W-:-:S04]  /*0890*/  LOP3.LUT R0, R0, 0x80000000, RZ, 0xc0, !PT ;  /* 0x8000000000007812 */ /* 0x000fc800078ec0ff */
[----:B------:R-:W-:Y:S01]  /*08a0*/  LOP3.LUT R0, R0, 0x7f800000, RZ, 0xfc, !PT ;  /* 0x7f80000000007812 */ /* 0x000fe200078efcff */
[----:B------:R-:W-:Y:S06]  /*08b0*/  BRA `(.L_x_13) ;  /* 0x0000000000047947 */ /* 0x000fec0003800000 */
.L_x_11:
[----:B------:R-:W-:-:S07]  /*08c0*/  IMAD R0, R6, 0x800000, R0 ;  /* 0x0080000006007824 */ /* 0x000fce00078e0200 */
.L_x_13:
[----:B------:R-:W-:Y:S05]  /*08d0*/  BSYNC.RECONVERGENT B2 ;  /* 0x0000000000027941 */ /* 0x000fea0003800200 */
.L_x_10:
[----:B------:R-:W-:Y:S05]  /*08e0*/  BRA `(.L_x_14) ;  /* 0x0000000000207947 */ /* 0x000fea0003800000 */
.L_x_9:
[----:B------:R-:W-:-:S04]  /*08f0*/  LOP3.LUT R0, R3, 0x80000000, R0, 0x48, !PT ;  /* 0x8000000003007812 */ /* 0x000fc800078e4800 */
[----:B------:R-:W-:Y:S01]  /*0900*/  LOP3.LUT R0, R0, 0x7f800000, RZ, 0xfc, !PT ;  /* 0x7f80000000007812 */ /* 0x000fe200078efcff */
[----:B------:R-:W-:Y:S06]  /*0910*/  BRA `(.L_x_14) ;  /* 0x0000000000147947 */ /* 0x000fec0003800000 */
.L_x_8:
[----:B------:R-:W-:Y:S01]  /*0920*/  LOP3.LUT R0, R3, 0x80000000, R0, 0x48, !PT ;  /* 0x8000000003007812 */ /* 0x000fe200078e4800 */
[----:B------:R-:W-:Y:S06]  /*0930*/  BRA `(.L_x_14) ;  /* 0x00000000000c7947 */ /* 0x000fec0003800000 */
.L_x_7:
[----:B------:R-:W0:Y:S01]  /*0940*/  MUFU.RSQ R0, -QNAN ;  /* 0xffc0000000007908 */ /* 0x000e220000001400 */
[----:B------:R-:W-:Y:S05]  /*0950*/  BRA `(.L_x_14) ;  /* 0x0000000000047947 */ /* 0x000fea0003800000 */
.L_x_6:
[----:B------:R-:W-:-:S07]  /*0960*/  FADD.FTZ R0, R0, R3 ;  /* 0x0000000300007221 */ /* 0x000fce0000010000 */
.L_x_14:
[----:B------:R-:W-:Y:S05]  /*0970*/  BSYNC.RECONVERGENT B1 ;  /* 0x0000000000017941 */ /* 0x000fea0003800200 */
.L_x_4:
[----:B------:R-:W-:-:S04]  /*0980*/  IMAD.MOV.U32 R5, RZ, RZ, 0x0 ;  /* 0x00000000ff057424 */ /* 0x000fc800078e00ff */
[----:B0-----:R-:W-:Y:S05]  /*0990*/  RET.REL.NODEC R4 `(_Z17cce_loss_backwardPKfS0_Pfii) ;  /* 0xfffffff404987950 */ /* 0x001fea0003c3ffff */
.L_x_15:
[----:B------:R-:W-:-:S00]  /*09a0*/  BRA `(.L_x_15) ;  /* 0xfffffffc00fc7947 */ /* 0x000fc0000383ffff */
[----:B------:R-:W-:-:S00]  /*09b0*/  NOP ;  /* 0x0000000000007918 */ /* 0x000fc00000000000 */
        /* <DEDUP_REMOVED lines=12> */
.L_x_71:


//--------------------- .text._Z15cce_loss_kernelPKfS0_Pfii --------------------------
	.section	.text._Z15cce_loss_kernelPKfS0_Pfii,"ax",@progbits
	.align	128
        .global         _Z15cce_loss_kernelPKfS0_Pfii
        .type           _Z15cce_loss_kernelPKfS0_Pfii,@function
        .size           _Z15cce_loss_kernelPKfS0_Pfii,(.L_x_76 - _Z15cce_loss_kernelPKfS0_Pfii)
        .other          _Z15cce_loss_kernelPKfS0_Pfii,@"STO_CUDA_ENTRY STV_DEFAULT"
_Z15cce_loss_kernelPKfS0_Pfii:
.text._Z15cce_loss_kernelPKfS0_Pfii:
[----:B------:R-:W-:Y:S01]  /*0000*/  LDC R1, c[0x0][0x37c] ;  /* 0x0000df00ff017b82 */ /* 0x000fe20000000800 */
[----:B------:R-:W0:Y:S07]  /*0010*/  S2R R0, SR_TID.X ;  /* 0x0000000000007919 */ /* 0x000e2e0000002100 */
[----:B------:R-:W0:Y:S01]  /*0020*/  S2UR UR4, SR_CTAID.X ;  /* 0x00000000000479c3 */ /* 0x000e220000002500 */
[----:B------:R-:W1:Y:S01]  /*0030*/  LDCU.64 UR6, c[0x0][0x358] ;  /* 0x00006b00ff0677ac */ /* 0x000e620008000a00 */
[----:B------:R-:W-:Y:S01]  /*0040*/  BSSY.RECONVERGENT B0, `(.L_x_16) ;  /* 0x0000103000007945 */ /* 0x000fe20003800200 */
[----:B------:R-:W-:-:S05]  /*0050*/  HFMA2 R12, -RZ, RZ, 0, 0 ;  /* 0x00000000ff0c7431 */ /* 0x000fca00000001ff */
[----:B------:R-:W0:Y:S08]  /*0060*/  LDC R7, c[0x0][0x360] ;  /* 0x0000d800ff077b82 */ /* 0x000e300000000800 */
[----:B------:R-:W2:Y:S01]  /*0070*/  LDC.64 R2, c[0x0][0x398] ;  /* 0x0000e600ff027b82 */ /* 0x000ea20000000a00 */
[----:B0-----:R-:W-:Y:S01]  /*0080*/  IMAD R8, R7, UR4, R0 ;  /* 0x0000000407087c24 */ /* 0x001fe2000f8e0200 */
[----:B--2---:R-:W-:-:S04]  /*0090*/  ISETP.GE.AND P0, PT, R3, 0x1, PT ;  /* 0x000000010300780c */ /* 0x004fc80003f06270 */
[----:B------:R-:W-:-:S13]  /*00a0*/  ISETP.GE.OR P0, PT, R8, R2, !P0 ;  /* 0x000000020800720c */ /* 0x000fda0004706670 */
[----:B-1----:R-:W-:Y:S05]  /*00b0*/  @P0 BRA `(.L_x_17) ;  /* 0x0000000c00ec0947 */ /* 0x002fea0003800000 */
[----:B------:R-:W0:Y:S01]  /*00c0*/  LDCU UR4, c[0x0][0x370] ;  /* 0x00006e00ff0477ac */ /* 0x000e220008000800 */
[C---:B------:R-:W-:Y:S02]  /*00d0*/  LOP3.LUT R6, R3.reuse, 0x7ffffffc, RZ, 0xc0, !PT ;  /* 0x7ffffffc03067812 */ /* 0x040fe400078ec0ff */
[----:B------:R-:W-:Y:S02]  /*00e0*/  LOP3.LUT R24, R3, 0x3, RZ, 0xc0, !PT ;  /* 0x0000000303187812 */ /* 0x000fe400078ec0ff */
[----:B------:R-:W-:Y:S02]  /*00f0*/  MOV R12, RZ ;  /* 0x000000ff000c7202 */ /* 0x000fe40000000f00 */
[----:B------:R-:W-:Y:S01]  /*0100*/  IADD3 R10, PT, PT, -R6, RZ, RZ ;  /* 0x000000ff060a7210 */ /* 0x000fe20007ffe1ff */
[----:B0-----:R-:W-:-:S07]  /*0110*/  IMAD R9, R7, UR4, RZ ;  /* 0x0000000407097c24 */ /* 0x001fce000f8e02ff */
.L_x_22:
[----:B------:R-:W0:Y:S02]  /*0120*/  LDC.64 R2, c[0x0][0x398] ;  /* 0x0000e600ff027b82 */ /* 0x000e240000000a00 */
[----:B0-----:R-:W-:Y:S01]  /*0130*/  ISETP.GE.U32.AND P1, PT, R3, 0x4, PT ;  /* 0x000000040300780c */ /* 0x001fe20003f26070 */
[----:B------:R-:W-:Y:S01]  /*0140*/  IMAD R11, R8, R3, RZ ;  /* 0x00000003080b7224 */ /* 0x000fe200078e02ff */
[----:B------:R-:W-:-:S04]  /*0150*/  IADD3 R8, PT, PT, R9, R8, RZ ;  /* 0x0000000809087210 */ /* 0x000fc80007ffe0ff */
[----:B------:R-:W-:Y:S02]  /*0160*/  ISETP.GE.AND P0, PT, R8, R2, PT ;  /* 0x000000020800720c */ /* 0x000fe40003f06270 */
[----:B------:R-:W-:-:S05]  /*0170*/  MOV R2, RZ ;  /* 0x000000ff00027202 */ /* 0x000fca0000000f00 */
[----:B------:R-:W-:Y:S06]  /*0180*/  @!P1 BRA `(.L_x_18) ;  /* 0x0000000800049947 */ /* 0x000fec0003800000 */
[----:B------:R-:W-:Y:S02]  /*0190*/  MOV R13, R11 ;  /* 0x0000000b000d7202 */ /* 0x000fe40000000f00 */
[----:B------:R-:W-:-:S07]  /*01a0*/  MOV R2, R10 ;  /* 0x0000000a00027202 */ /* 0x000fce0000000f00 */
.L_x_19:
[----:B------:R-:W0:Y:S02]  /*01b0*/  LDC.64 R4, c[0x0][0x388] ;  /* 0x0000e200ff047b82 */ /* 0x000e240000000a00 */
[----:B0-----:R-:W-:-:S05]  /*01c0*/  IMAD.WIDE R4, R13, 0x4, R4 ;  /* 0x000000040d047825 */ /* 0x001fca00078e0204 */
[----:B------:R-:W2:Y:S04]  /*01d0*/  LDG.E R14, desc[UR6][R4.64] ;  /* 0x00000006040e7981 */ /* 0x000ea8000c1e1900 */
[----:B------:R-:W3:Y:S04]  /*01e0*/  LDG.E R16, desc[UR6][R4.64+0x4] ;  /* 0x0000040604107981 */ /* 0x000ee8000c1e1900 */
[----:B------:R-:W4:Y:S01]  /*01f0*/  LDG.E R15, desc[UR6][R4.64+0x8] ;  /* 0x00000806040f7981 */ /* 0x000f22000c1e1900 */
[----:B------:R-:W-:Y:S01]  /*0200*/  HFMA2 R17, -RZ, RZ, 1.5048828125, 33.21875 ;  /* 0x3e055027ff117431 */ /* 0x000fe200000001ff */
[----:B--2---:R-:W-:-:S04]  /*0210*/  FMNMX R14, R14, 1.0000000116860974231e-07, !PT ;  /* 0x33d6bf950e0e7809 */ /* 0x004fc80007800000 */
[----:B------:R-:W-:Y:S02]  /*0220*/  FMNMX R21, R14, 0.99999988079071044922, PT ;  /* 0x3f7ffffe0e157809 */ /* 0x000fe40003800000 */
[----:B---3--:R-:W-:Y:S01]  /*0230*/  FMNMX R16, R16, 1.0000000116860974231e-07, !PT ;  /* 0x33d6bf9510107809 */ /* 0x008fe20007800000 */
[----:B------:R0:W2:Y:S01]  /*0240*/  LDG.E R14, desc[UR6][R4.64+0xc] ;  /* 0x00000c06040e7981 */ /* 0x0000a2000c1e1900 */
[----:B------:R-:W-:Y:S02]  /*0250*/  FSETP.GEU.AND P1, PT, R21, 1.175494350822287508e-38, PT ;  /* 0x008000001500780b */ /* 0x000fe40003f2e000 */
[----:B------:R-:W-:-:S04]  /*0260*/  FMNMX R23, R16, 0.99999988079071044922, PT ;  /* 0x3f7ffffe10177809 */ /* 0x000fc80003800000 */
[----:B------:R-:W-:-:S07]  /*0270*/  FSETP.GEU.AND P2, PT, R23, 1.175494350822287508e-38, PT ;  /* 0x008000001700780b */ /* 0x000fce0003f4e000 */
[----:B------:R-:W-:-:S05]  /*0280*/  @!P1 FMUL R21, R21, 8388608 ;  /* 0x4b00000015159820 */ /* 0x000fca0000400000 */
[----:B------:R-:W-:Y:S01]  /*0290*/  IADD3 R18, PT, PT, R21, -0x3f2aaaab, RZ ;  /* 0xc0d5555515127810 */ /* 0x000fe20007ffe0ff */
[----:B------:R-:W-:-:S03]  /*02a0*/  @!P2 FMUL R23, R23, 8388608 ;  /* 0x4b0000001717a820 */ /* 0x000fc60000400000 */
[----:B------:R-:W-:-:S04]  /*02b0*/  LOP3.LUT R18, R18, 0xff800000, RZ, 0xc0, !PT ;  /* 0xff80000012127812 */ /* 0x000fc800078ec0ff */
[----:B------:R-:W-:Y:S02]  /*02c0*/  IADD3 R22, PT, PT, R21, -R18, RZ ;  /* 0x8000001215167210 */ /* 0x000fe40007ffe0ff */
[----:B------:R-:W-:-:S03]  /*02d0*/  IADD3 R16, PT, PT, R23, -0x3f2aaaab, RZ ;  /* 0xc0d5555517107810 */ /* 0x000fc60007ffe0ff */
[----:B------:R-:W-:Y:S01]  /*02e0*/  FADD R22, R22, -1 ;  /* 0xbf80000016167421 */ /* 0x000fe20000000000 */
[----:B------:R-:W-:-:S03]  /*02f0*/  LOP3.LUT R16, R16, 0xff800000, RZ, 0xc0, !PT ;  /* 0xff80000010107812 */ /* 0x000fc600078ec0ff */
[C---:B------:R-:W-:Y:S01]  /*0300*/  FFMA R19, R22.reuse, -R17, 0.14084610342979431152 ;  /* 0x3e1039f616137423 */ /* 0x040fe20000000811 */
[----:B------:R-:W-:Y:S02]  /*0310*/  IADD3 R20, PT, PT, R23, -R16, RZ ;  /* 0x8000001017147210 */ /* 0x000fe40007ffe0ff */
[----:B----4-:R-:W-:Y:S01]  /*0320*/  FMNMX R25, R15, 1.0000000116860974231e-07, !PT ;  /* 0x33d6bf950f197809 */ /* 0x010fe20007800000 */
[----:B------:R-:W-:Y:S02]  /*0330*/  FFMA R15, R22, R19, -0.12148627638816833496 ;  /* 0xbdf8cdcc160f7423 */ /* 0x000fe40000000013 */
[----:B0-----:R-:W-:Y:S02]  /*0340*/  FADD R4, R20, -1 ;  /* 0xbf80000014047421 */ /* 0x001fe40000000000 */
[----:B------:R-:W-:Y:S02]  /*0350*/  FFMA R15, R22, R15, 0.13980610668659210205 ;  /* 0x3e0f2955160f7423 */ /* 0x000fe4000000000f */
[----:B------:R-:W-:-:S02]  /*0360*/  FFMA R5, R4, -R17, 0.14084610342979431152 ;  /* 0x3e1039f604057423 */ /* 0x000fc40000000811 */
[----:B------:R-:W-:Y:S02]  /*0370*/  FFMA R15, R22, R15, -0.16684235632419586182 ;  /* 0xbe2ad8b9160f7423 */ /* 0x000fe4000000000f */
[----:B------:R-:W-:Y:S02]  /*0380*/  FFMA R5, R4, R5, -0.12148627638816833496 ;  /* 0xbdf8cdcc04057423 */ /* 0x000fe40000000005 */
[----:B------:R-:W-:Y:S01]  /*0390*/  FFMA R15, R22, R15, 0.20012299716472625732 ;  /* 0x3e4ced0b160f7423 */ /* 0x000fe2000000000f */
[----:B------:R-:W-:Y:S01]  /*03a0*/  FMNMX R19, R25, 0.99999988079071044922, PT ;  /* 0x3f7ffffe19137809 */ /* 0x000fe20003800000 */
[----:B------:R-:W-:Y:S02]  /*03b0*/  FFMA R25, R4, R5, 0.13980610668659210205 ;  /* 0x3e0f295504197423 */ /* 0x000fe40000000005 */
[----:B------:R-:W-:Y:S02]  /*03c0*/  FFMA R15, R22, R15, -0.24999669194221496582 ;  /* 0xbe7fff22160f7423 */ /* 0x000fe4000000000f */
[----:B------:R-:W-:-:S02]  /*03d0*/  FFMA R25, R4, R25, -0.16684235632419586182 ;  /* 0xbe2ad8b904197423 */ /* 0x000fc40000000019 */
[----:B------:R-:W-:Y:S02]  /*03e0*/  FFMA R15, R22, R15, 0.33333182334899902344 ;  /* 0x3eaaaa78160f7423 */ /* 0x000fe4000000000f */
[----:B------:R-:W-:Y:S02]  /*03f0*/  FFMA R25, R4, R25, 0.20012299716472625732 ;  /* 0x3e4ced0b04197423 */ /* 0x000fe40000000019 */
[----:B------:R-:W-:Y:S01]  /*0400*/  FFMA R15, R22, R15, -0.5 ;  /* 0xbf000000160f7423 */ /* 0x000fe2000000000f */
[----:B------:R-:W-:Y:S01]  /*0410*/  FSEL R5, RZ, -23, P1 ;  /* 0xc1b80000ff057808 */ /* 0x000fe20000800000 */
[----:B------:R-:W-:Y:S01]  /*0420*/  FFMA R25, R4, R25, -0.24999669194221496582 ;  /* 0xbe7fff2204197423 */ /* 0x000fe20000000019 */
[----:B------:R-:W-:Y:S01]  /*0430*/  I2FP.F32.S32 R18, R18 ;  /* 0x0000001200127245 */ /* 0x000fe20000201400 */
[----:B------:R-:W-:Y:S02]  /*0440*/  FMUL R15, R22, R15 ;  /* 0x0000000f160f7220 */ /* 0x000fe40000400000 */
[----:B------:R-:W-:-:S02]  /*0450*/  FFMA R25, R4, R25, 0.33333182334899902344 ;  /* 0x3eaaaa7804197423 */ /* 0x000fc40000000019 */
[----:B------:R-:W-:Y:S01]  /*0460*/  FFMA R18, R18, 1.1920928955078125e-07, R5 ;  /* 0x3400000012127823 */ /* 0x000fe20000000005 */
[----:B------:R-:W-:Y:S01]  /*0470*/  FFMA R15, R22, R15, R22 ;  /* 0x0000000f160f7223 */ /* 0x000fe20000000016 */
[----:B------:R-:W-:Y:S01]  /*0480*/  FFMA R25, R4, R25, -0.5 ;  /* 0xbf00000004197423 */ /* 0x000fe20000000019 */
[----:B------:R-:W-:Y:S02]  /*0490*/  I2FP.F32.S32 R16, R16 ;  /* 0x0000001000107245 */ /* 0x000fe40000201400 */
[----:B------:R-:W-:Y:S01]  /*04a0*/  FFMA R18, R18, 0.69314718246459960938, R15 ;  /* 0x3f31721812127823 */ /* 0x000fe2000000000f */
[----:B------:R-:W-:Y:S01]  /*04b0*/  FSEL R15, RZ, -23, P2 ;  /* 0xc1b80000ff0f7808 */ /* 0x000fe20001000000 */
[----:B------:R-:W-:-:S04]  /*04c0*/  FMUL R25, R4, R25 ;  /* 0x0000001904197220 */ /* 0x000fc80000400000 */
[----:B------:R-:W-:Y:S01]  /*04d0*/  FFMA R15, R16, 1.1920928955078125e-07, R15 ;  /* 0x34000000100f7823 */ /* 0x000fe2000000000f */
[----:B------:R-:W-:Y:S02]  /*04e0*/  FFMA R16, R4, R25, R4 ;  /* 0x0000001904107223 */ /* 0x000fe40000000004 */
[----:B------:R-:W0:Y:S01]  /*04f0*/  LDC.64 R4, c[0x0][0x380] ;  /* 0x0000e000ff047b82 */ /* 0x000e220000000a00 */
[----:B------:R-:W-:Y:S02]  /*0500*/  FSETP.GEU.AND P3, PT, R19, 1.175494350822287508e-38, PT ;  /* 0x008000001300780b */ /* 0x000fe40003f6e000 */
[----:B------:R-:W-:Y:S02]  /*0510*/  ISETP.GT.U32.AND P2, PT, R21, 0x7f7fffff, PT ;  /* 0x7f7fffff1500780c */ /* 0x000fe40003f44070 */
[----:B------:R-:W-:Y:S01]  /*0520*/  ISETP.GT.U32.AND P4, PT, R23, 0x7f7fffff, PT ;  /* 0x7f7fffff1700780c */ /* 0x000fe20003f84070 */
[----:B------:R-:W-:Y:S01]  /*0530*/  FFMA R15, R15, 0.69314718246459960938, R16 ;  /* 0x3f3172180f0f7823 */ /* 0x000fe20000000010 */
[----:B------:R-:W-:-:S07]  /*0540*/  MOV R16, 0x7f800000 ;  /* 0x7f80000000107802 */ /* 0x000fce0000000f00 */
[----:B------:R-:W-:-:S05]  /*0550*/  @!P3 FMUL R19, R19, 8388608 ;  /* 0x4b0000001313b820 */ /* 0x000fca0000400000 */
[----:B------:R-:W-:Y:S01]  /*0560*/  IADD3 R20, PT, PT, R19, -0x3f2aaaab, RZ ;  /* 0xc0d5555513147810 */ /* 0x000fe20007ffe0ff */
[----:B------:R-:W-:Y:S01]  /*0570*/  @P2 FFMA R18, R21, R16, +INF ;  /* 0x7f80000015122423 */ /* 0x000fe20000000010 */
[----:B0-----:R-:W-:Y:S02]  /*0580*/  IMAD.WIDE R4, R13, 0x4, R4 ;  /* 0x000000040d047825 */ /* 0x001fe400078e0204 */
[----:B------:R-:W-:Y:S02]  /*0590*/  LOP3.LUT R20, R20, 0xff800000, RZ, 0xc0, !PT ;  /* 0xff80000014147812 */ /* 0x000fe400078ec0ff */
[----:B------:R-:W-:Y:S02]  /*05a0*/  FSETP.NEU.AND P1, PT, R21, RZ, PT ;  /* 0x000000ff1500720b */ /* 0x000fe40003f2d000 */
[----:B------:R-:W3:Y:S01]  /*05b0*/  LDG.E R21, desc[UR6][R4.64] ;  /* 0x0000000604157981 */ /* 0x000ee2000c1e1900 */
[----:B------:R-:W-:Y:S01]  /*05c0*/  IADD3 R22, PT, PT, R19, -R20, RZ ;  /* 0x8000001413167210 */ /* 0x000fe20007ffe0ff */
[----:B------:R-:W-:Y:S01]  /*05d0*/  @P4 FFMA R15, R23, R16, +INF ;  /* 0x7f800000170f4423 */ /* 0x000fe20000000010 */
[----:B------:R-:W-:Y:S01]  /*05e0*/  FSEL R29, RZ, -23, P3 ;  /* 0xc1b80000ff1d7808 */ /* 0x000fe20001800000 */
[----:B------:R-:W4:Y:S01]  /*05f0*/  LDG.E R25, desc[UR6][R4.64+0xc] ;  /* 0x00000c0604197981 */ /* 0x000f22000c1e1900 */
[----:B------:R-:W-:-:S02]  /*0600*/  I2FP.F32.S32 R20, R20 ;  /* 0x0000001400147245 */ /* 0x000fc40000201400 */
[----:B------:R-:W-:Y:S02]  /*0610*/  FSETP.NEU.AND P2, PT, R23, RZ, PT ;  /* 0x000000ff1700720b */ /* 0x000fe40003f4d000 */
[----:B------:R-:W5:Y:S01]  /*0620*/  LDG.E R23, desc[UR6][R4.64+0x4] ;  /* 0x0000040604177981 */ /* 0x000f62000c1e1900 */
[----:B------:R-:W-:-:S03]  /*0630*/  FFMA R29, R20, 1.1920928955078125e-07, R29 ;  /* 0x34000000141d7823 */ /* 0x000fc6000000001d */
[----:B------:R0:W4:Y:S01]  /*0640*/  LDG.E R20, desc[UR6][R4.64+0x8] ;  /* 0x0000080604147981 */ /* 0x000122000c1e1900 */
[----:B------:R-:W-:-:S04]  /*0650*/  FADD R22, R22, -1 ;  /* 0xbf80000016167421 */ /* 0x000fc80000000000 */
[----:B------:R-:W-:-:S04]  /*0660*/  FFMA R27, R22, -R17, 0.14084610342979431152 ;  /* 0x3e1039f6161b7423 */ /* 0x000fc80000000811 */
[----:B------:R-:W-:-:S04]  /*0670*/  FFMA R27, R22, R27, -0.12148627638816833496 ;  /* 0xbdf8cdcc161b7423 */ /* 0x000fc8000000001b */
[----:B------:R-:W-:-:S04]  /*0680*/  FFMA R27, R22, R27, 0.13980610668659210205 ;  /* 0x3e0f2955161b7423 */ /* 0x000fc8000000001b */
[----:B------:R-:W-:-:S04]  /*0690*/  FFMA R27, R22, R27, -0.16684235632419586182 ;  /* 0xbe2ad8b9161b7423 */ /* 0x000fc8000000001b */
[----:B------:R-:W-:-:S04]  /*06a0*/  FFMA R27, R22, R27, 0.20012299716472625732 ;  /* 0x3e4ced0b161b7423 */ /* 0x000fc8000000001b */
[----:B------:R-:W-:-:S04]  /*06b0*/  FFMA R27, R22, R27, -0.24999669194221496582 ;  /* 0xbe7fff22161b7423 */ /* 0x000fc8000000001b */
[----:B------:R-:W-:-:S04]  /*06c0*/  FFMA R27, R22, R27, 0.33333182334899902344 ;  /* 0x3eaaaa78161b7423 */ /* 0x000fc8000000001b */
[----:B------:R-:W-:-:S04]  /*06d0*/  FFMA R27, R22, R27, -0.5 ;  /* 0xbf000000161b7423 */ /* 0x000fc8000000001b */
[----:B------:R-:W-:-:S04]  /*06e0*/  FMUL R27, R22, R27 ;  /* 0x0000001b161b7220 */ /* 0x000fc80000400000 */
[----:B------:R-:W-:Y:S01]  /*06f0*/  FFMA R22, R22, R27, R22 ;  /* 0x0000001b16167223 */ /* 0x000fe20000000016 */
[----:B------:R-:W-:Y:S02]  /*0700*/  ISETP.GT.U32.AND P3, PT, R19, 0x7f7fffff, PT ;  /* 0x7f7fffff1300780c */ /* 0x000fe40003f64070 */
[----:B------:R-:W-:Y:S01]  /*0710*/  FSEL R18, R18, -INF , P1 ;  /* 0xff80000012127808 */ /* 0x000fe20000800000 */
[----:B------:R-:W-:Y:S01]  /*0720*/  FFMA R22, R29, 0.69314718246459960938, R22 ;  /* 0x3f3172181d167823 */ /* 0x000fe20000000016 */
[----:B------:R-:W-:Y:S02]  /*0730*/  FSETP.NEU.AND P1, PT, R19, RZ, PT ;  /* 0x000000ff1300720b */ /* 0x000fe40003f2d000 */
[----:B------:R-:W-:-:S07]  /*0740*/  IADD3 R2, PT, PT, R2, 0x4, RZ ;  /* 0x0000000402027810 */ /* 0x000fce0007ffe0ff */
[----:B------:R-:W-:Y:S01]  /*0750*/  @P3 FFMA R22, R19, R16, +INF ;  /* 0x7f80000013163423 */ /* 0x000fe20000000010 */
[----:B------:R-:W-:-:S04]  /*0760*/  FSEL R15, R15, -INF , P2 ;  /* 0xff8000000f0f7808 */ /* 0x000fc80001000000 */
[----:B------:R-:W-:Y:S02]  /*0770*/  FSEL R22, R22, -INF , P1 ;  /* 0xff80000016167808 */ /* 0x000fe40000800000 */
[----:B------:R-:W-:Y:S02]  /*0780*/  ISETP.NE.AND P1, PT, R2, RZ, PT ;  /* 0x000000ff0200720c */ /* 0x000fe40003f25270 */
[----:B------:R-:W-:Y:S02]  /*0790*/  IADD3 R13, PT, PT, R13, 0x4, RZ ;  /* 0x000000040d0d7810 */ /* 0x000fe40007ffe0ff */
[----:B--2---:R-:W-:-:S04]  /*07a0*/  FMNMX R14, R14, 1.0000000116860974231e-07, !PT ;  /* 0x33d6bf950e0e7809 */ /* 0x004fc80007800000 */
[----:B------:R-:W-:-:S04]  /*07b0*/  FMNMX R27, R14, 0.99999988079071044922, PT ;  /* 0x3f7ffffe0e1b7809 */ /* 0x000fc80003800000 */
[----:B------:R-:W-:-:S13]  /*07c0*/  FSETP.GEU.AND P5, PT, R27, 1.175494350822287508e-38, PT ;  /* 0x008000001b00780b */ /* 0x000fda0003fae000 */
[----:B------:R-:W-:-:S05]  /*07d0*/  @!P5 FMUL R27, R27, 8388608 ;  /* 0x4b0000001b1bd820 */ /* 0x000fca0000400000 */
[----:B------:R-:W-:-:S04]  /*07e0*/  IADD3 R26, PT, PT, R27, -0x3f2aaaab, RZ ;  /* 0xc0d555551b1a7810 */ /* 0x000fc80007ffe0ff */
[----:B------:R-:W-:-:S04]  /*07f0*/  LOP3.LUT R26, R26, 0xff800000, RZ, 0xc0, !PT ;  /* 0xff8000001a1a7812 */ /* 0x000fc800078ec0ff */
[----:B------:R-:W-:-:S05]  /*0800*/  IADD3 R14, PT, PT, R27, -R26, RZ ;  /* 0x8000001a1b0e7210 */ /* 0x000fca0007ffe0ff */
[----:B------:R-:W-:-:S04]  /*0810*/  FADD R14, R14, -1 ;  /* 0xbf8000000e0e7421 */ /* 0x000fc80000000000 */
[----:B------:R-:W-:-:S04]  /*0820*/  FFMA R17, R14, -R17, 0.14084610342979431152 ;  /* 0x3e1039f60e117423 */ /* 0x000fc80000000811 */
[----:B------:R-:W-:-:S04]  /*0830*/  FFMA R17, R14, R17, -0.12148627638816833496 ;  /* 0xbdf8cdcc0e117423 */ /* 0x000fc80000000011 */
[----:B------:R-:W-:-:S04]  /*0840*/  FFMA R17, R14, R17, 0.13980610668659210205 ;  /* 0x3e0f29550e117423 */ /* 0x000fc80000000011 */
[----:B------:R-:W-:-:S04]  /*0850*/  FFMA R17, R14, R17, -0.16684235632419586182 ;  /* 0xbe2ad8b90e117423 */ /* 0x000fc80000000011 */
[----:B------:R-:W-:-:S04]  /*0860*/  FFMA R17, R14, R17, 0.20012299716472625732 ;  /* 0x3e4ced0b0e117423 */ /* 0x000fc80000000011 */
[----:B------:R-:W-:-:S04]  /*0870*/  FFMA R17, R14, R17, -0.24999669194221496582 ;  /* 0xbe7fff220e117423 */ /* 0x000fc80000000011 */
[----:B------:R-:W-:Y:S01]  /*0880*/  FFMA R17, R14, R17, 0.33333182334899902344 ;  /* 0x3eaaaa780e117423 */ /* 0x000fe20000000011 */
[----:B------:R-:W-:-:S03]  /*0890*/  ISETP.GT.U32.AND P4, PT, R27, 0x7f7fffff, PT ;  /* 0x7f7fffff1b00780c */ /* 0x000fc60003f84070 */
[C---:B------:R-:W-:Y:S01]  /*08a0*/  FFMA R17, R14.reuse, R17, -0.5 ;  /* 0xbf0000000e117423 */ /* 0x040fe20000000011 */
[----:B0-----:R-:W-:Y:S02]  /*08b0*/  I2FP.F32.S32 R5, R26 ;  /* 0x0000001a00057245 */ /* 0x001fe40000201400 */
[----:B------:R-:W-:Y:S01]  /*08c0*/  FSEL R4, RZ, -23, P5 ;  /* 0xc1b80000ff047808 */ /* 0x000fe20002800000 */
[----:B------:R-:W-:-:S04]  /*08d0*/  FMUL R17, R14, R17 ;  /* 0x000000110e117220 */ /* 0x000fc80000400000 */
[----:B------:R-:W-:Y:S01]  /*08e0*/  FFMA R17, R14, R17, R14 ;  /* 0x000000110e117223 */ /* 0x000fe2000000000e */
[----:B------:R-:W-:Y:S01]  /*08f0*/  FFMA R4, R5, 1.1920928955078125e-07, R4 ;  /* 0x3400000005047823 */ /* 0x000fe20000000004 */
[----:B------:R-:W-:-:S03]  /*0900*/  FSETP.NEU.AND P2, PT, R27, RZ, PT ;  /* 0x000000ff1b00720b */ /* 0x000fc60003f4d000 */
[----:B------:R-:W-:Y:S01]  /*0910*/  FFMA R4, R4, 0.69314718246459960938, R17 ;  /* 0x3f31721804047823 */ /* 0x000fe20000000011 */
[----:B------:R-:W-:-:S05]  /*0920*/  @P4 FFMA R4, R27, R16, +INF ;  /* 0x7f8000001b044423 */ /* 0x000fca0000000010 */
[----:B------:R-:W-:Y:S01]  /*0930*/  FSEL R4, R4, -INF , P2 ;  /* 0xff80000004047808 */ /* 0x000fe20001000000 */
[----:B---3--:R-:W-:-:S04]  /*0940*/  FFMA R18, -R21, R18, R12 ;  /* 0x0000001215127223 */ /* 0x008fc8000000010c */
[----:B-----5:R-:W-:-:S04]  /*0950*/  FFMA R15, -R23, R15, R18 ;  /* 0x0000000f170f7223 */ /* 0x020fc80000000112 */
[----:B----4-:R-:W-:-:S04]  /*0960*/  FFMA R20, -R20, R22, R15 ;  /* 0x0000001614147223 */ /* 0x010fc8000000010f */
[----:B------:R-:W-:Y:S01]  /*0970*/  FFMA R12, -R25, R4, R20 ;  /* 0x00000004190c7223 */ /* 0x000fe20000000114 */
[----:B------:R-:W-:Y:S06]  /*0980*/  @P1 BRA `(.L_x_19) ;  /* 0xfffffff800081947 */ /* 0x000fec000383ffff */
[----:B------:R-:W-:-:S07]  /*0990*/  MOV R2, R6 ;  /* 0x0000000600027202 */ /* 0x000fce0000000f00 */
.L_x_18:
[----:B------:R-:W-:-:S13]  /*09a0*/  ISETP.NE.AND P1, PT, R24, RZ, PT ;  /* 0x000000ff1800720c */ /* 0x000fda0003f25270 */
[----:B------:R-:W-:Y:S05]  /*09b0*/  @!P1 BRA `(.L_x_20) ;  /* 0x0000000400a89947 */ /* 0x000fea0003800000 */
[----:B------:R-:W-:Y:S02]  /*09c0*/  ISETP.NE.AND P2, PT, R24, 0x1, PT ;  /* 0x000000011800780c */ /* 0x000fe40003f45270 */
[----:B------:R-:W-:-:S11]  /*09d0*/  LOP3.LUT P1, RZ, R3, 0x1, RZ, 0xc0, !PT ;  /* 0x0000000103ff7812 */ /* 0x000fd6000782c0ff */
[----:B------:R-:W-:Y:S05]  /*09e0*/  @!P2 BRA `(.L_x_21) ;  /* 0x000000040008a947 */ /* 0x000fea0003800000 */
[----:B------:R-:W0:Y:S01]  /*09f0*/  LDC.64 R16, c[0x0][0x388] ;  /* 0x0000e200ff107b82 */ /* 0x000e220000000a00 */
[----:B------:R-:W-:-:S07]  /*0a00*/  IADD3 R3, PT, PT, R11, R2, RZ ;  /* 0x000000020b037210 */ /* 0x000fce0007ffe0ff */
[----:B------:R-:W1:Y:S01]  /*0a10*/  LDC.64 R14, c[0x0][0x380] ;  /* 0x0000e000ff0e7b82 */ /* 0x000e620000000a00 */
[----:B0-----:R-:W-:-:S05]  /*0a20*/  IMAD.WIDE R16, R3, 0x4, R16 ;  /* 0x0000000403107825 */ /* 0x001fca00078e0210 */
[----:B------:R-:W2:Y:S04]  /*0a30*/  LDG.E R5, desc[UR6][R16.64] ;  /* 0x0000000610057981 */ /* 0x000ea8000c1e1900 */
[----:B------:R-:W3:Y:S01]  /*0a40*/  LDG.E R13, desc[UR6][R16.64+0x4] ;  /* 0x00000406100d7981 */ /* 0x000ee2000c1e1900 */
[----:B-1----:R-:W-:-:S05]  /*0a50*/  IMAD.WIDE R14, R3, 0x4, R14 ;  /* 0x00000004030e7825 */ /* 0x002fca00078e020e */
[----:B------:R-:W4:Y:S04]  /*0a60*/  LDG.E R3, desc[UR6][R14.64] ;  /* 0x000000060e037981 */ /* 0x000f28000c1e1900 */
[----:B------:R0:W5:Y:S01]  /*0a70*/  LDG.E R4, desc[UR6][R14.64+0x4] ;  /* 0x000004060e047981 */ /* 0x000162000c1e1900 */
[----:B------:R-:W-:Y:S01]  /*0a80*/  HFMA2 R20, -RZ, RZ, 1.5048828125, 33.21875 ;  /* 0x3e055027ff147431 */ /* 0x000fe200000001ff */
[----:B------:R-:W-:Y:S02]  /*0a90*/  IADD3 R2, PT, PT, R2, 0x2, RZ ;  /* 0x0000000202027810 */ /* 0x000fe40007ffe0ff */
[----:B--2---:R-:W-:Y:S02]  /*0aa0*/  FMNMX R5, R5, 1.0000000116860974231e-07, !PT ;  /* 0x33d6bf9505057809 */ /* 0x004fe40007800000 */
[----:B---3--:R-:W-:-:S02]  /*0ab0*/  FMNMX R13, R13, 1.0000000116860974231e-07, !PT ;  /* 0x33d6bf950d0d7809 */ /* 0x008fc40007800000 */
[----:B------:R-:W-:Y:S02]  /*0ac0*/  FMNMX R5, R5, 0.99999988079071044922, PT ;  /* 0x3f7ffffe05057809 */ /* 0x000fe40003800000 */
[----:B------:R-:W-:Y:S02]  /*0ad0*/  FMNMX R13, R13, 0.99999988079071044922, PT ;  /* 0x3f7ffffe0d0d7809 */ /* 0x000fe40003800000 */
[----:B------:R-:W-:Y:S02]  /*0ae0*/  FSETP.GEU.AND P2, PT, R5, 1.175494350822287508e-38, PT ;  /* 0x008000000500780b */ /* 0x000fe40003f4e000 */
[----:B------:R-:W-:Y:S02]  /*0af0*/  FSETP.GEU.AND P3, PT, R13, 1.175494350822287508e-38, PT ;  /* 0x008000000d00780b */ /* 0x000fe40003f6e000 */
[----:B------:R-:W-:-:S09]  /*0b00*/  FSEL R19, RZ, -23, P2 ;  /* 0xc1b80000ff137808 */ /* 0x000fd20001000000 */
[----:B------:R-:W-:Y:S02]  /*0b10*/  @!P2 FMUL R5, R5, 8388608 ;  /* 0x4b0000000505a820 */ /* 0x000fe40000400000 */
[----:B------:R-:W-:-:S03]  /*0b20*/  @!P3 FMUL R13, R13, 8388608 ;  /* 0x4b0000000d0db820 */ /* 0x000fc60000400000 */
[----:B------:R-:W-:Y:S02]  /*0b30*/  IADD3 R18, PT, PT, R5, -0x3f2aaaab, RZ ;  /* 0xc0d5555505127810 */ /* 0x000fe40007ffe0ff */
[----:B------:R-:W-:Y:S02]  /*0b40*/  IADD3 R16, PT, PT, R13, -0x3f2aaaab, RZ ;  /* 0xc0d555550d107810 */ /* 0x000fe40007ffe0ff */
[----:B------:R-:W-:Y:S02]  /*0b50*/  LOP3.LUT R18, R18, 0xff800000, RZ, 0xc0, !PT ;  /* 0xff80000012127812 */ /* 0x000fe400078ec0ff */
[----:B0-----:R-:W-:Y:S02]  /*0b60*/  LOP3.LUT R14, R16, 0xff800000, RZ, 0xc0, !PT ;  /* 0xff800000100e7812 */ /* 0x001fe400078ec0ff */
[----:B------:R-:W-:Y:S02]  /*0b70*/  IADD3 R16, PT, PT, R5, -R18, RZ ;  /* 0x8000001205107210 */ /* 0x000fe40007ffe0ff */
[----:B------:R-:W-:-:S02]  /*0b80*/  IADD3 R15, PT, PT, R13, -R14, RZ ;  /* 0x8000000e0d0f7210 */ /* 0x000fc40007ffe0ff */
[----:B------:R-:W-:Y:S01]  /*0b90*/  ISETP.GT.U32.AND P2, PT, R5, 0x7f7fffff, PT ;  /* 0x7f7fffff0500780c */ /* 0x000fe20003f44070 */
[----:B------:R-:W-:Y:S01]  /*0ba0*/  FADD R16, R16, -1 ;  /* 0xbf80000010107421 */ /* 0x000fe20000000000 */
[----:B------:R-:W-:Y:S01]  /*0bb0*/  I2FP.F32.S32 R18, R18 ;  /* 0x0000001200127245 */ /* 0x000fe20000201400 */
[----:B------:R-:W-:Y:S01]  /*0bc0*/  FADD R15, R15, -1 ;  /* 0xbf8000000f0f7421 */ /* 0x000fe20000000000 */
[----:B------:R-:W-:Y:S01]  /*0bd0*/  I2FP.F32.S32 R14, R14 ;  /* 0x0000000e000e7245 */ /* 0x000fe20000201400 */
[-C--:B------:R-:W-:Y:S01]  /*0be0*/  FFMA R17, R16, -R20.reuse, 0.14084610342979431152 ;  /* 0x3e1039f610117423 */ /* 0x080fe20000000814 */
[----:B------:R-:W-:Y:S01]  /*0bf0*/  FSETP.NEU.AND P4, PT, R13, RZ, PT ;  /* 0x000000ff0d00720b */ /* 0x000fe20003f8d000 */
[C---:B------:R-:W-:Y:S01]  /*0c00*/  FFMA R20, R15.reuse, -R20, 0.14084610342979431152 ;  /* 0x3e1039f60f147423 */ /* 0x040fe20000000814 */
[----:B------:R-:W-:Y:S01]  /*0c10*/  FFMA R18, R18, 1.1920928955078125e-07, R19 ;  /* 0x3400000012127823 */ /* 0x000fe20000000013 */
[----:B------:R-:W-:Y:S02]  /*0c20*/  FFMA R17, R16, R17, -0.12148627638816833496 ;  /* 0xbdf8cdcc10117423 */ /* 0x000fe40000000011 */
[----:B------:R-:W-:-:S02]  /*0c30*/  FFMA R20, R15, R20, -0.12148627638816833496 ;  /* 0xbdf8cdcc0f147423 */ /* 0x000fc40000000014 */
[C---:B------:R-:W-:Y:S02]  /*0c40*/  FFMA R17, R16.reuse, R17, 0.13980610668659210205 ;  /* 0x3e0f295510117423 */ /* 0x040fe40000000011 */
[C---:B------:R-:W-:Y:S02]  /*0c50*/  FFMA R20, R15.reuse, R20, 0.13980610668659210205 ;  /* 0x3e0f29550f147423 */ /* 0x040fe40000000014 */
[C---:B------:R-:W-:Y:S02]  /*0c60*/  FFMA R17, R16.reuse, R17, -0.16684235632419586182 ;  /* 0xbe2ad8b910117423 */ /* 0x040fe40000000011 */
[C---:B------:R-:W-:Y:S02]  /*0c70*/  FFMA R20, R15.reuse, R20, -0.16684235632419586182 ;  /* 0xbe2ad8b90f147423 */ /* 0x040fe40000000014 */
[----:B------:R-:W-:Y:S02]  /*0c80*/  FFMA R17, R16, R17, 0.20012299716472625732 ;  /* 0x3e4ced0b10117423 */ /* 0x000fe40000000011 */
[----:B------:R-:W-:-:S02]  /*0c90*/  FFMA R20, R15, R20, 0.20012299716472625732 ;  /* 0x3e4ced0b0f147423 */ /* 0x000fc40000000014 */
[C---:B------:R-:W-:Y:S02]  /*0ca0*/  FFMA R17, R16.reuse, R17, -0.24999669194221496582 ;  /* 0xbe7fff2210117423 */ /* 0x040fe40000000011 */
[C---:B------:R-:W-:Y:S02]  /*0cb0*/  FFMA R20, R15.reuse, R20, -0.24999669194221496582 ;  /* 0xbe7fff220f147423 */ /* 0x040fe40000000014 */
[C---:B------:R-:W-:Y:S01]  /*0cc0*/  FFMA R21, R16.reuse, R17, 0.33333182334899902344 ;  /* 0x3eaaaa7810157423 */ /* 0x040fe20000000011 */
[----:B------:R-:W-:Y:S01]  /*0cd0*/  FSEL R17, RZ, -23, P3 ;  /* 0xc1b80000ff117808 */ /* 0x000fe20001800000 */
[----:B------:R-:W-:Y:S01]  /*0ce0*/  FFMA R20, R15, R20, 0.33333182334899902344 ;  /* 0x3eaaaa780f147423 */ /* 0x000fe20000000014 */
[----:B------:R-:W-:Y:S01]  /*0cf0*/  ISETP.GT.U32.AND P3, PT, R13, 0x7f7fffff, PT ;  /* 0x7f7fffff0d00780c */ /* 0x000fe20003f64070 */
[----:B------:R-:W-:Y:S02]  /*0d00*/  FFMA R21, R16, R21, -0.5 ;  /* 0xbf00000010157423 */ /* 0x000fe40000000015 */
[----:B------:R-:W-:Y:S01]  /*0d10*/  FFMA R20, R15, R20, -0.5 ;  /* 0xbf0000000f147423 */ /* 0x000fe20000000014 */
[----:B------:R-:W-:Y:S01]  /*0d20*/  FFMA R14, R14, 1.1920928955078125e-07, R17 ;  /* 0x340000000e0e7823 */ /* 0x000fe20000000011 */
[----:B------:R-:W-:-:S02]  /*0d30*/  FMUL R21, R16, R21 ;  /* 0x0000001510157220 */ /* 0x000fc40000400000 */
[C---:B------:R-:W-:Y:S02]  /*0d40*/  FMUL R20, R15.reuse, R20 ;  /* 0x000000140f147220 */ /* 0x040fe40000400000 */
[----:B------:R-:W-:Y:S01]  /*0d50*/  FFMA R21, R16, R21, R16 ;  /* 0x0000001510157223 */ /* 0x000fe20000000010 */
[----:B------:R-:W-:Y:S01]  /*0d60*/  MOV R16, 0x7f800000 ;  /* 0x7f80000000107802 */ /* 0x000fe20000000f00 */
[----:B------:R-:W-:Y:S02]  /*0d70*/  FFMA R15, R15, R20, R15 ;  /* 0x000000140f0f7223 */ /* 0x000fe4000000000f */
[----:B------:R-:W-:Y:S02]  /*0d80*/  FFMA R18, R18, 0.69314718246459960938, R21 ;  /* 0x3f31721812127823 */ /* 0x000fe40000000015 */
[CC--:B------:R-:W-:Y:S01]  /*0d90*/  @P2 FFMA R18, R5.reuse, R16.reuse, +INF ;  /* 0x7f80000005122423 */ /* 0x0c0fe20000000010 */
[----:B------:R-:W-:Y:S01]  /*0da0*/  FSETP.NEU.AND P2, PT, R5, RZ, PT ;  /* 0x000000ff0500720b */ /* 0x000fe20003f4d000 */
[----:B------:R-:W-:Y:S01]  /*0db0*/  FFMA R14, R14, 0.69314718246459960938, R15 ;  /* 0x3f3172180e0e7823 */ /* 0x000fe2000000000f */
[----:B------:R-:W-:-:S02]  /*0dc0*/  @P3 FFMA R14, R13, R16, +INF ;  /* 0x7f8000000d0e3423 */ /* 0x000fc40000000010 */
[----:B------:R-:W-:-:S03]  /*0dd0*/  FSEL R18, R18, -INF , P2 ;  /* 0xff80000012127808 */ /* 0x000fc60001000000 */
[----:B------:R-:W-:Y:S02]  /*0de0*/  FSEL R14, R14, -INF , P4 ;  /* 0xff8000000e0e7808 */ /* 0x000fe40002000000 */
[----:B----4-:R-:W-:-:S04]  /*0df0*/  FFMA R3, -R3, R18, R12 ;  /* 0x0000001203037223 */ /* 0x010fc8000000010c */
[----:B-----5:R-:W-:-:S07]  /*0e00*/  FFMA R12, -R4, R14, R3 ;  /* 0x0000000e040c7223 */ /* 0x020fce0000000103 */
.L_x_21:
[----:B------:R-:W-:Y:S05]  /*0e10*/  @!P1 BRA `(.L_x_20) ;  /* 0x0000000000909947 */ /* 0x000fea0003800000 */
[----:B------:R-:W0:Y:S01]  /*0e20*/  LDC.64 R14, c[0x0][0x388] ;  /* 0x0000e200ff0e7b82 */ /* 0x000e220000000a00 */
[----:B------:R-:W-:-:S07]  /*0e30*/  IADD3 R11, PT, PT, R11, R2, RZ ;  /* 0x000000020b0b7210 */ /* 0x000fce0007ffe0ff */
[----:B------:R-:W1:Y:S01]  /*0e40*/  LDC.64 R4, c[0x0][0x380] ;  /* 0x0000e000ff047b82 */ /* 0x000e620000000a00 */
[----:B0-----:R-:W-:-:S06]  /*0e50*/  IMAD.WIDE R14, R11, 0x4, R14 ;  /* 0x000000040b0e7825 */ /* 0x001fcc00078e020e */
[----:B------:R-:W2:Y:S01]  /*0e60*/  LDG.E R14, desc[UR6][R14.64] ;  /* 0x000000060e0e7981 */ /* 0x000ea2000c1e1900 */
[----:B-1----:R-:W-:-:S05]  /*0e70*/  IMAD.WIDE R4, R11, 0x4, R4 ;  /* 0x000000040b047825 */ /* 0x002fca00078e0204 */
[----:B------:R0:W3:Y:S02]  /*0e80*/  LDG.E R3, desc[UR6][R4.64] ;  /* 0x0000000604037981 */ /* 0x0000e4000c1e1900 */
[----:B0-----:R-:W-:Y:S02]  /*0e90*/  MOV R5, 0x7f800000 ;  /* 0x7f80000000057802 */ /* 0x001fe40000000f00 */
[----:B--2---:R-:W-:Y:S01]  /*0ea0*/  FMNMX R2, R14, 1.0000000116860974231e-07, !PT ;  /* 0x33d6bf950e027809 */ /* 0x004fe20007800000 */
[----:B------:R-:W-:-:S03]  /*0eb0*/  HFMA2 R14, -RZ, RZ, 1.5048828125, 33.21875 ;  /* 0x3e055027ff0e7431 */ /* 0x000fc600000001ff */
[----:B------:R-:W-:-:S04]  /*0ec0*/  FMNMX R2, R2, 0.99999988079071044922, PT ;  /* 0x3f7ffffe02027809 */ /* 0x000fc80003800000 */
[----:B------:R-:W-:-:S04]  /*0ed0*/  FSETP.GEU.AND P1, PT, R2, 1.175494350822287508e-38, PT ;  /* 0x008000000200780b */ /* 0x000fc80003f2e000 */
[----:B------:R-:W-:-:S09]  /*0ee0*/  FSEL R4, RZ, -23, P1 ;  /* 0xc1b80000ff047808 */ /* 0x000fd20000800000 */
[----:B------:R-:W-:-:S05]  /*0ef0*/  @!P1 FMUL R2, R2, 8388608 ;  /* 0x4b00000002029820 */ /* 0x000fca0000400000 */
[C---:B------:R-:W-:Y:S02]  /*0f00*/  IADD3 R11, PT, PT, R2.reuse, -0x3f2aaaab, RZ ;  /* 0xc0d55555020b7810 */ /* 0x040fe40007ffe0ff */
[----:B------:R-:W-:Y:S02]  /*0f10*/  ISETP.GT.U32.AND P1, PT, R2, 0x7f7fffff, PT ;  /* 0x7f7fffff0200780c */ /* 0x000fe40003f24070 */
[----:B------:R-:W-:-:S04]  /*0f20*/  LOP3.LUT R11, R11, 0xff800000, RZ, 0xc0, !PT ;  /* 0xff8000000b0b7812 */ /* 0x000fc800078ec0ff */
[-C--:B------:R-:W-:Y:S02]  /*0f30*/  IADD3 R13, PT, PT, R2, -R11.reuse, RZ ;  /* 0x8000000b020d7210 */ /* 0x080fe40007ffe0ff */
[----:B------:R-:W-:-:S03]  /*0f40*/  I2FP.F32.S32 R11, R11 ;  /* 0x0000000b000b7245 */ /* 0x000fc60000201400 */
[----:B------:R-:W-:Y:S02]  /*0f50*/  FADD R13, R13, -1 ;  /* 0xbf8000000d0d7421 */ /* 0x000fe40000000000 */
[----:B------:R-:W-:Y:S02]  /*0f60*/  FFMA R4, R11, 1.1920928955078125e-07, R4 ;  /* 0x340000000b047823 */ /* 0x000fe40000000004 */
        /* <DEDUP_REMOVED lines=9> */
[----:B------:R-:W-:-:S04]  /*1000*/  FFMA R13, R13, R14, R13 ;  /* 0x0000000e0d0d7223 */ /* 0x000fc8000000000d */
[----:B------:R-:W-:Y:S01]  /*1010*/  FFMA R4, R4, 0.69314718246459960938, R13 ;  /* 0x3f31721804047823 */ /* 0x000fe2000000000d */
[C---:B------:R-:W-:Y:S01]  /*1020*/  @P1 FFMA R4, R2.reuse, R5, +INF ;  /* 0x7f80000002041423 */ /* 0x040fe20000000005 */
[----:B------:R-:W-:-:S04]  /*1030*/  FSETP.NEU.AND P1, PT, R2, RZ, PT ;  /* 0x000000ff0200720b */ /* 0x000fc80003f2d000 */
[----:B------:R-:W-:-:S05]  /*1040*/  FSEL R4, R4, -INF , P1 ;  /* 0xff80000004047808 */ /* 0x000fca0000800000 */
[----:B---3--:R-:W-:-:S07]  /*1050*/  FFMA R12, -R3, R4, R12 ;  /* 0x00000004030c7223 */ /* 0x008fce000000010c */
.L_x_20:
[----:B------:R-:W-:Y:S05]  /*1060*/  @!P0 BRA `(.L_x_22) ;  /* 0xfffffff0002c8947 */ /* 0x000fea000383ffff */
.L_x_17:
[----:B------:R-:W-:Y:S05]  /*1070*/  BSYNC.RECONVERGENT B0 ;  /* 0x0000000000007941 */ /* 0x000fea0003800200 */
.L_x_16:
[----:B------:R-:W0:Y:S01]  /*1080*/  S2UR UR5, SR_CgaCtaId ;  /* 0x00000000000579c3 */ /* 0x000e220000008800 */
[----:B------:R-:W-:Y:S01]  /*1090*/  UMOV UR4, 0x400 ;  /* 0x0000040000047882 */ /* 0x000fe20000000000 */
[----:B------:R-:W-:Y:S02]  /*10a0*/  ISETP.GE.U32.AND P0, PT, R7, 0x2, PT ;  /* 0x000000020700780c */ /* 0x000fe40003f06070 */
[----:B------:R-:W-:Y:S01]  /*10b0*/  ISETP.NE.AND P1, PT, R0, RZ, PT ;  /* 0x000000ff0000720c */ /* 0x000fe20003f25270 */
[----:B0-----:R-:W-:-:S06]  /*10c0*/  ULEA UR4, UR5, UR4, 0x18 ;  /* 0x0000000405047291 */ /* 0x001fcc000f8ec0ff */
[----:B------:R-:W-:-:S05]  /*10d0*/  LEA R3, R0, UR4, 0x2 ;  /* 0x0000000400037c11 */ /* 0x000fca000f8e10ff */
[----:B------:R0:W-:Y:S01]  /*10e0*/  STS [R3], R12 ;  /* 0x0000000c03007388 */ /* 0x0001e20000000800 */
[----:B------:R-:W-:Y:S06]  /*10f0*/  BAR.SYNC.DEFER_BLOCKING 0x0 ;  /* 0x0000000000007b1d */ /* 0x000fec0000010000 */
[----:B------:R-:W-:Y:S05]  /*1100*/  @!P0 BRA `(.L_x_23) ;  /* 0x00000000002c8947 */ /* 0x000fea0003800000 */
.L_x_24:
[----:B------:R-:W-:-:S04]  /*1110*/  SHF.R.U32.HI R6, RZ, 0x1, R7 ;  /* 0x00000001ff067819 */ /* 0x000fc80000011607 */
[----:B------:R-:W-:-:S13]  /*1120*/  ISETP.GE.U32.AND P0, PT, R0, R6, PT ;  /* 0x000000060000720c */ /* 0x000fda0003f06070 */
[----:B------:R-:W-:Y:S01]  /*1130*/  @!P0 LEA R2, R6, R3, 0x2 ;  /* 0x0000000306028211 */ /* 0x000fe200078e10ff */
[----:B------:R-:W-:Y:S05]  /*1140*/  @!P0 LDS R5, [R3] ;  /* 0x0000000003058984 */ /* 0x000fea0000000800 */
[----:B------:R-:W1:Y:S02]  /*1150*/  @!P0 LDS R2, [R2] ;  /* 0x0000000002028984 */ /* 0x000e640000000800 */
[----:B-1----:R-:W-:-:S05]  /*1160*/  @!P0 FADD R4, R2, R5 ;  /* 0x0000000502048221 */ /* 0x002fca0000000000 */
[----:B------:R1:W-:Y:S01]  /*1170*/  @!P0 STS [R3], R4 ;  /* 0x0000000403008388 */ /* 0x0003e20000000800 */
[----:B------:R-:W-:Y:S01]  /*1180*/  BAR.SYNC.DEFER_BLOCKING 0x0 ;  /* 0x0000000000007b1d */ /* 0x000fe20000010000 */
[----:B------:R-:W-:Y:S02]  /*1190*/  ISETP.GT.U32.AND P0, PT, R7, 0x3, PT ;  /* 0x000000030700780c */ /* 0x000fe40003f04070 */
[----:B------:R-:W-:-:S11]  /*11a0*/  MOV R7, R6 ;  /* 0x0000000600077202 */ /* 0x000fd60000000f00 */
[----:B-1----:R-:W-:Y:S05]  /*11b0*/  @P0 BRA `(.L_x_24) ;  /* 0xfffffffc00d40947 */ /* 0x002fea000383ffff */
.L_x_23:
[----:B------:R-:W-:Y:S05]  /*11c0*/  @P1 EXIT ;  /* 0x000000000000194d */ /* 0x000fea0003800000 */
[----:B------:R-:W1:Y:S01]  /*11d0*/  S2UR UR5, SR_CgaCtaId ;  /* 0x00000000000579c3 */ /* 0x000e620000008800 */
[----:B------:R-:W-:-:S07]  /*11e0*/  UMOV UR4, 0x400 ;  /* 0x0000040000047882 */ /* 0x000fce0000000000 */
[----:B0-----:R-:W0:Y:S01]  /*11f0*/  LDC.64 R2, c[0x0][0x390] ;  /* 0x0000e400ff027b82 */ /* 0x001e220000000a00 */
[----:B-1----:R-:W-:-:S09]  /*1200*/  ULEA UR4, UR5, UR4, 0x18 ;  /* 0x0000000405047291 */ /* 0x002fd2000f8ec0ff */
[----:B------:R-:W0:Y:S04]  /*1210*/  LDS R5, [UR4] ;  /* 0x00000004ff057984 */ /* 0x000e280008000800 */
[----:B0-----:R-:W-:Y:S01]  /*1220*/  REDG.E.ADD.F32.FTZ.RN.STRONG.GPU desc[UR6][R2.64], R5 ;  /* 0x00000005020079a6 */ /* 0x001fe2000c12f306 */
[----:B------:R-:W-:Y:S05]  /*1230*/  EXIT ;  /* 0x000000000000794d */ /* 0x000fea0003800000 */
.L_x_25:
        /* <DEDUP_REMOVED lines=12> */
.L_x_76:


//--------------------- .text._Z17bce_loss_backwardPKfS0_Pfii --------------------------
	.section	.text._Z17bce_loss_backwardPKfS0_Pfii,"ax",@progbits
	.align	128
        .global         _Z17bce_loss_backwardPKfS0_Pfii
        .type           _Z17bce_loss_backwardPKfS0_Pfii,@function
        .size           _Z17bce_loss_backwardPKfS0_Pfii,(.L_x_73 - _Z17bce_loss_backwardPKfS0_Pfii)
        .other          _Z17bce_loss_backwardPKfS0_Pfii,@"STO_CUDA_ENTRY STV_DEFAULT"
_Z17bce_loss_backwardPKfS0_Pfii:
.text._Z17bce_loss_backwardPKfS0_Pfii:
[----:B------:R-:W-:Y:S01]  /*0000*/  LDC R1, c[0x0][0x37c] ;  /* 0x0000df00ff017b82 */ /* 0x000fe20000000800 */
[----:B------:R-:W0:Y:S07]  /*0010*/  S2R R2, SR_TID.X ;  /* 0x0000000000027919 */ /* 0x000e2e0000002100 */
[----:B------:R-:W0:Y:S01]  /*0020*/  S2UR UR4, SR_CTAID.X ;  /* 0x00000000000479c3 */ /* 0x000e220000002500 */
[----:B------:R-:W1:Y:S07]  /*0030*/  LDCU UR5, c[0x0][0x398] ;  /* 0x00007300ff0577ac */ /* 0x000e6e0008000800 */
[----:B------:R-:W0:Y:S02]  /*0040*/  LDC R3, c[0x0][0x360] ;  /* 0x0000d800ff037b82 */ /* 0x000e240000000800 */
[----:B0-----:R-:W-:-:S05]  /*0050*/  IMAD R2, R3, UR4, R2 ;  /* 0x0000000403027c24 */ /* 0x001fca000f8e0202 */
[----:B-1----:R-:W-:-:S13]  /*0060*/  ISETP.GE.AND P0, PT, R2, UR5, PT ;  /* 0x0000000502007c0c */ /* 0x002fda000bf06270 */
[----:B------:R-:W-:Y:S05]  /*0070*/  @P0 EXIT ;  /* 0x000000000000094d */ /* 0x000fea0003800000 */
[----:B------:R-:W0:Y:S01]  /*0080*/  LDC.64 R4, c[0x0][0x388] ;  /* 0x0000e200ff047b82 */ /* 0x000e220000000a00 */
[----:B------:R-:W1:Y:S07]  /*0090*/  LDCU.64 UR4, c[0x0][0x358] ;  /* 0x00006b00ff0477ac */ /* 0x000e6e0008000a00 */
[----:B------:R-:W2:Y:S01]  /*00a0*/  LDC.64 R6, c[0x0][0x380] ;  /* 0x0000e000ff067b82 */ /* 0x000ea20000000a00 */
[----:B0-----:R-:W-:-:S06]  /*00b0*/  IMAD.WIDE R4, R2, 0x4, R4 ;  /* 0x0000000402047825 */ /* 0x001fcc00078e0204 */
[----:B-1----:R-:W3:Y:S01]  /*00c0*/  LDG.E.CONSTANT R4, desc[UR4][R4.64] ;  /* 0x0000000404047981 */ /* 0x002ee2000c1e9900 */
[----:B--2---:R-:W-:-:S06]  /*00d0*/  IMAD.WIDE R6, R2, 0x4, R6 ;  /* 0x0000000402067825 */ /* 0x004fcc00078e0206 */
[----:B------:R-:W2:Y:S01]  /*00e0*/  LDG.E.CONSTANT R7, desc[UR4][R6.64] ;  /* 0x0000000406077981 */ /* 0x000ea2000c1e9900 */
[----:B------:R-:W-:Y:S01]  /*00f0*/  BSSY.RECONVERGENT B0, `(.L_x_26) ;  /* 0x0000013000007945 */ /* 0x000fe20003800200 */
[----:B---3--:R-:W-:Y:S01]  /*0100*/  FMNMX R0, R4, 1.0000000116860974231e-07, !PT ;  /* 0x33d6bf9504007809 */ /* 0x008fe20007800000 */
[----:B------:R-:W-:-:S03]  /*0110*/  IMAD.MOV.U32 R4, RZ, RZ, 0x3f800000 ;  /* 0x3f800000ff047424 */ /* 0x000fc600078e00ff */
[----:B------:R-:W-:-:S05]  /*0120*/  FMNMX R0, R0, 0.99999988079071044922, PT ;  /* 0x3f7ffffe00007809 */ /* 0x000fca0003800000 */
[----:B------:R-:W-:-:S04]  /*0130*/  FADD R3, -R0, 1 ;  /* 0x3f80000000037421 */ /* 0x000fc80000000100 */
[C---:B------:R-:W-:Y:S01]  /*0140*/  FMUL R3, R0.reuse, R3 ;  /* 0x0000000300037220 */ /* 0x040fe20000400000 */
[----:B--2---:R-:W-:-:S04]  /*0150*/  FADD R0, R0, -R7 ;  /* 0x8000000700007221 */ /* 0x004fc80000000000 */
[----:B------:R-:W-:-:S04]  /*0160*/  FMNMX R9, R3, 1.0000000116860974231e-07, !PT ;  /* 0x33d6bf9503097809 */ /* 0x000fc80007800000 */
        /* <DEDUP_REMOVED lines=8> */
[----:B------:R-:W-:-:S07]  /*01f0*/  MOV R6, 0x210 ;  /* 0x0000021000067802 */ /* 0x000fce0000000f00 */
[----:B------:R-:W-:Y:S05]  /*0200*/  CALL.REL.NOINC `($__internal_2_$__cuda_sm3x_div_rn_noftz_f32_slowpath) ;  /* 0x00000004002c7944 */ /* 0x000fea0003c00000 */
[----:B------:R-:W-:-:S07]  /*0210*/  IMAD.MOV.U32 R3, RZ, RZ, R0 ;  /* 0x000000ffff037224 */ /* 0x000fce00078e0000 */
.L_x_27:
[----:B------:R-:W-:Y:S05]  /*0220*/  BSYNC.RECONVERGENT B0 ;  /* 0x0000000000007941 */ /* 0x000fea0003800200 */
.L_x_26:
[----:B------:R-:W0:Y:S02]  /*0230*/  LDCU UR6, c[0x0][0x39c] ;  /* 0x00007380ff0677ac */ /* 0x000e240008000800 */
[----:B0-----:R-:W-:-:S09]  /*0240*/  UISETP.GE.AND UP0, UPT, UR6, 0x1, UPT ;  /* 0x000000010600788c */ /* 0x001fd2000bf06270 */
[----:B------:R-:W-:Y:S05]  /*0250*/  BRA.U !UP0, `(.L_x_28) ;  /* 0x0000000108347547 */ /* 0x000fea000b800000 */
[----:B------:R-:W-:-:S05]  /*0260*/  I2FP.F32.U32 R0, UR6 ;  /* 0x0000000600007c45 */ /* 0x000fca0008201000 */
[----:B------:R-:W-:-:S05]  /*0270*/  VIADD R4, R0, 0x1800000 ;  /* 0x0180000000047836 */ /* 0x000fca0000000000 */
[----:B------:R-:W-:-:S04]  /*0280*/  LOP3.LUT R4, R4, 0x7f800000, RZ, 0xc0, !PT ;  /* 0x7f80000004047812 */ /* 0x000fc800078ec0ff */
[----:B------:R-:W-:-:S13]  /*0290*/  ISETP.GT.U32.AND P0, PT, R4, 0x1ffffff, PT ;  /* 0x01ffffff0400780c */ /* 0x000fda0003f04070 */
[----:B------:R-:W-:Y:S05]  /*02a0*/  @P0 BRA `(.L_x_29) ;  /* 0x0000000000100947 */ /* 0x000fea0003800000 */
[----:B------:R-:W-:-:S07]  /*02b0*/  MOV R4, 0x2d0 ;  /* 0x000002d000047802 */ /* 0x000fce0000000f00 */
[----:B------:R-:W-:Y:S05]  /*02c0*/  CALL.REL.NOINC `($__internal_1_$__cuda_sm20_rcp_rn_f32_slowpath) ;  /* 0x00000000002c7944 */ /* 0x000fea0003c00000 */
[----:B------:R-:W-:Y:S01]  /*02d0*/  IMAD.MOV.U32 R4, RZ, RZ, R0 ;  /* 0x000000ffff047224 */ /* 0x000fe200078e0000 */
[----:B------:R-:W-:Y:S06]  /*02e0*/  BRA `(.L_x_28) ;  /* 0x0000000000107947 */ /* 0x000fec0003800000 */
.L_x_29:
[----:B------:R-:W0:Y:S02]  /*02f0*/  MUFU.RCP R5, R0 ;  /* 0x0000000000057308 */ /* 0x000e240000001000 */
[----:B0-----:R-:W-:-:S04]  /*0300*/  FFMA R4, R0, R5, -1 ;  /* 0xbf80000000047423 */ /* 0x001fc80000000005 */
[----:B------:R-:W-:-:S04]  /*0310*/  FADD.FTZ R4, -R4, -RZ ;  /* 0x800000ff04047221 */ /* 0x000fc80000010100 */
[----:B------:R-:W-:-:S07]  /*0320*/  FFMA R4, R5, R4, R5 ;  /* 0x0000000405047223 */ /* 0x000fce0000000005 */
.L_x_28:
[----:B------:R-:W0:Y:S01]  /*0330*/  LDC.64 R6, c[0x0][0x390] ;  /* 0x0000e400ff067b82 */ /* 0x000e220000000a00 */
[----:B------:R-:W-:Y:S01]  /*0340*/  FMUL R5, R3, R4 ;  /* 0x0000000403057220 */ /* 0x000fe20000400000 */
[----:B0-----:R-:W-:-:S05]  /*0350*/  IMAD.WIDE R2, R2, 0x4, R6 ;  /* 0x0000000402027825 */ /* 0x001fca00078e0206 */
[----:B------:R-:W-:Y:S01]  /*0360*/  STG.E desc[UR4][R2.64], R5 ;  /* 0x0000000502007986 */ /* 0x000fe2000c101904 */
[----:B------:R-:W-:Y:S05]  /*0370*/  EXIT ;  /* 0x000000000000794d */ /* 0x000fea0003800000 */
        .weak           $__internal_1_$__cuda_sm20_rcp_rn_f32_slowpath
        .type           $__internal_1_$__cuda_sm20_rcp_rn_f32_slowpath,@function
        .size           $__internal_1_$__cuda_sm20_rcp_rn_f32_slowpath,($__internal_2_$__cuda_sm3x_div_rn_noftz_f32_slowpath - $__internal_1_$__cuda_sm20_rcp_rn_f32_slowpath)
$__internal_1_$__cuda_sm20_rcp_rn_f32_slowpath:
[----:B------:R-:W-:-:S05]  /*0380*/  IMAD.SHL.U32 R5, R0, 0x2, RZ ;  /* 0x0000000200057824 */ /* 0x000fca00078e00ff */
[----:B------:R-:W-:-:S04]  /*0390*/  SHF.R.U32.HI R5, RZ, 0x18, R5 ;  /* 0x00000018ff057819 */ /* 0x000fc80000011605 */
[----:B------:R-:W-:-:S13]  /*03a0*/  ISETP.NE.U32.AND P0, PT, R5, RZ, PT ;  /* 0x000000ff0500720c */ /* 0x000fda0003f05070 */
[----:B------:R-:W-:Y:S05]  /*03b0*/  @P0 BRA `(.L_x_30) ;  /* 0x00000000002c0947 */ /* 0x000fea0003800000 */
[----:B------:R-:W-:-:S05]  /*03c0*/  IMAD.SHL.U32 R5, R0, 0x2, RZ ;  /* 0x0000000200057824 */ /* 0x000fca00078e00ff */
[----:B------:R-:W-:-:S13]  /*03d0*/  ISETP.NE.AND P0, PT, R5, RZ, PT ;  /* 0x000000ff0500720c */ /* 0x000fda0003f05270 */
[----:B------:R2:W3:Y:S01]  /*03e0*/  @!P0 MUFU.RCP R5, R0 ;  /* 0x0000000000058308 */ /* 0x0004e20000001000 */
[----:B------:R-:W-:Y:S05]  /*03f0*/  @!P0 BRA `(.L_x_31) ;  /* 0x0000000000a48947 */ /* 0x000fea0003800000 */
[----:B------:R-:W-:-:S04]  /*0400*/  FFMA R6, R0, 1.84467440737095516160e+19, RZ ;  /* 0x5f80000000067823 */ /* 0x000fc800000000ff */
[----:B---3--:R-:W2:Y:S02]  /*0410*/  MUFU.RCP R5, R6 ;  /* 0x0000000600057308 */ /* 0x008ea40000001000 */
[----:B--2---:R-:W-:-:S04]  /*0420*/  FFMA R0, R6, R5, -1 ;  /* 0xbf80000006007423 */ /* 0x004fc80000000005 */
[----:B------:R-:W-:-:S04]  /*0430*/  FADD.FTZ R0, -R0, -RZ ;  /* 0x800000ff00007221 */ /* 0x000fc80000010100 */
[----:B------:R-:W-:-:S04]  /*0440*/  FFMA R0, R5, R0, R5 ;  /* 0x0000000005007223 */ /* 0x000fc80000000005 */
[----:B------:R-:W-:Y:S01]  /*0450*/  FFMA R5, R0, 1.84467440737095516160e+19, RZ ;  /* 0x5f80000000057823 */ /* 0x000fe200000000ff */
[----:B------:R-:W-:Y:S06]  /*0460*/  BRA `(.L_x_31) ;  /* 0x0000000000887947 */ /* 0x000fec0003800000 */
.L_x_30:
[----:B------:R-:W-:-:S05]  /*0470*/  VIADD R6, R5, 0xffffff03 ;  /* 0xffffff0305067836 */ /* 0x000fca0000000000 */
[----:B------:R-:W-:-:S13]  /*0480*/  ISETP.GT.U32.AND P0, PT, R6, 0x1, PT ;  /* 0x000000010600780c */ /* 0x000fda0003f04070 */
[----:B------:R-:W-:Y:S05]  /*0490*/  @P0 BRA `(.L_x_32) ;  /* 0x0000000000780947 */ /* 0x000fea0003800000 */
[----:B------:R-:W-:Y:S01]  /*04a0*/  LOP3.LUT R7, R0, 0x7fffff, RZ, 0xc0, !PT ;  /* 0x007fffff00077812 */ /* 0x000fe200078ec0ff */
[----:B------:R-:W-:-:S03]  /*04b0*/  IMAD.MOV.U32 R11, RZ, RZ, 0x3 ;  /* 0x00000003ff0b7424 */ /* 0x000fc600078e00ff */
[----:B------:R-:W-:Y:S02]  /*04c0*/  LOP3.LUT R7, R7, 0x3f800000, RZ, 0xfc, !PT ;  /* 0x3f80000007077812 */ /* 0x000fe400078efcff */
[----:B------:R-:W-:Y:S02]  /*04d0*/  SHF.L.U32 R12, R11, R6, RZ ;  /* 0x000000060b0c7219 */ /* 0x000fe400000006ff */
[----:B------:R-:W0:Y:S02]  /*04e0*/  MUFU.RCP R8, R7 ;  /* 0x0000000700087308 */ /* 0x000e240000001000 */
[----:B0-----:R-:W-:-:S04]  /*04f0*/  FFMA R9, R7, R8, -1 ;  /* 0xbf80000007097423 */ /* 0x001fc80000000008 */
[----:B------:R-:W-:-:S04]  /*0500*/  FADD.FTZ R9, -R9, -RZ ;  /* 0x800000ff09097221 */ /* 0x000fc80000010100 */
[CCC-:B------:R-:W-:Y:S01]  /*0510*/  FFMA.RM R10, R8.reuse, R9.reuse, R8.reuse ;  /* 0x00000009080a7223 */ /* 0x1c0fe20000004008 */
[----:B------:R-:W-:-:S04]  /*0520*/  FFMA.RP R9, R8, R9, R8 ;  /* 0x0000000908097223 */ /* 0x000fc80000008008 */
[C---:B------:R-:W-:Y:S02]  /*0530*/  LOP3.LUT R8, R10.reuse, 0x7fffff, RZ, 0xc0, !PT ;  /* 0x007fffff0a087812 */ /* 0x040fe400078ec0ff */
[----:B------:R-:W-:Y:S02]  /*0540*/  FSETP.NEU.FTZ.AND P0, PT, R10, R9, PT ;  /* 0x000000090a00720b */ /* 0x000fe40003f1d000 */
[----:B------:R-:W-:Y:S02]  /*0550*/  LOP3.LUT R9, R8, 0x800000, RZ, 0xfc, !PT ;  /* 0x0080000008097812 */ /* 0x000fe400078efcff */
[----:B------:R-:W-:Y:S02]  /*0560*/  SEL R8, RZ, 0xffffffff, !P0 ;  /* 0xffffffffff087807 */ /* 0x000fe40004000000 */
[----:B------:R-:W-:-:S03]  /*0570*/  LOP3.LUT R7, R12, R9, RZ, 0xc0, !PT ;  /* 0x000000090c077212 */ /* 0x000fc600078ec0ff */
[----:B------:R-:W-:Y:S01]  /*0580*/  IMAD.MOV R8, RZ, RZ, -R8 ;  /* 0x000000ffff087224 */ /* 0x000fe200078e0a08 */
[----:B------:R-:W-:-:S04]  /*0590*/  SHF.R.U32.HI R7, RZ, R6, R7 ;  /* 0x00000006ff077219 */ /* 0x000fc80000011607 */
[----:B------:R-:W-:Y:S02]  /*05a0*/  LOP3.LUT P1, RZ, R8, R6, R9, 0xf8, !PT ;  /* 0x0000000608ff7212 */ /* 0x000fe4000782f809 */
[C---:B------:R-:W-:Y:S02]  /*05b0*/  LOP3.LUT P0, RZ, R7.reuse, 0x1, RZ, 0xc0, !PT ;  /* 0x0000000107ff7812 */ /* 0x040fe4000780c0ff */
[----:B------:R-:W-:-:S04]  /*05c0*/  LOP3.LUT P2, RZ, R7, 0x2, RZ, 0xc0, !PT ;  /* 0x0000000207ff7812 */ /* 0x000fc8000784c0ff */
[----:B------:R-:W-:Y:S02]  /*05d0*/  PLOP3.LUT P0, PT, P0, P1, P2, 0xe0, 0x0 ;  /* 0x000000000000781c */ /* 0x000fe40000703c20 */
[----:B------:R-:W-:Y:S02]  /*05e0*/  LOP3.LUT P1, RZ, R0, 0x7fffff, RZ, 0xc0, !PT ;  /* 0x007fffff00ff7812 */ /* 0x000fe4000782c0ff */
[----:B------:R-:W-:-:S05]  /*05f0*/  SEL R6, RZ, 0x1, !P0 ;  /* 0x00000001ff067807 */ /* 0x000fca0004000000 */
[----:B------:R-:W-:-:S05]  /*0600*/  IMAD.MOV R6, RZ, RZ, -R6 ;  /* 0x000000ffff067224 */ /* 0x000fca00078e0a06 */
[----:B------:R-:W-:Y:S01]  /*0610*/  ISETP.GE.AND P0, PT, R6, RZ, PT ;  /* 0x000000ff0600720c */ /* 0x000fe20003f06270 */
[----:B------:R-:W-:-:S05]  /*0620*/  VIADD R6, R5, 0xffffff04 ;  /* 0xffffff0405067836 */ /* 0x000fca0000000000 */
[----:B------:R-:W-:-:S07]  /*0630*/  SHF.R.U32.HI R5, RZ, R6, R9 ;  /* 0x00000006ff057219 */ /* 0x000fce0000011609 */
[----:B------:R-:W-:-:S04]  /*0640*/  @!P0 VIADD R5, R5, 0x1 ;  /* 0x0000000105058836 */ /* 0x000fc80000000000 */
[----:B------:R-:W-:-:S05]  /*0650*/  @!P1 IMAD.SHL.U32 R5, R5, 0x2, RZ ;  /* 0x0000000205059824 */ /* 0x000fca00078e00ff */
[----:B------:R-:W-:Y:S01]  /*0660*/  LOP3.LUT R5, R5, 0x80000000, R0, 0xf8, !PT ;  /* 0x8000000005057812 */ /* 0x000fe200078ef800 */
[----:B------:R-:W-:Y:S06]  /*0670*/  BRA `(.L_x_31) ;  /* 0x0000000000047947 */ /* 0x000fec0003800000 */
.L_x_32:
[----:B------:R0:W1:Y:S02]  /*0680*/  MUFU.RCP R5, R0 ;  /* 0x0000000000057308 */ /* 0x0000640000001000 */
.L_x_31:
[----:B0123--:R-:W-:Y:S02]  /*0690*/  IMAD.MOV.U32 R0, RZ, RZ, R5 ;  /* 0x000000ffff007224 */ /* 0x00ffe400078e0005 */
[----:B------:R-:W-:-:S04]  /*06a0*/  IMAD.MOV.U32 R5, RZ, RZ, 0x0 ;  /* 0x00000000ff057424 */ /* 0x000fc800078e00ff */
[----:B------:R-:W-:Y:S05]  /*06b0*/  RET.REL.NODEC R4 `(_Z17bce_loss_backwardPKfS0_Pfii) ;  /* 0xfffffff804507950 */ /* 0x000fea0003c3ffff */
        .weak           $__internal_2_$__cuda_sm3x_div_rn_noftz_f32_slowpath
        .type           $__internal_2_$__cuda_sm3x_div_rn_noftz_f32_slowpath,@function
        .size           $__internal_2_$__cuda_sm3x_div_rn_noftz_f32_slowpath,(.L_x_73 - $__internal_2_$__cuda_sm3x_div_rn_noftz_f32_slowpath)
$__internal_2_$__cuda_sm3x_div_rn_noftz_f32_slowpath:
[----:B------:R-:W-:Y:S01]  /*06c0*/  SHF.R.U32.HI R5, RZ, 0x17, R9 ;  /* 0x00000017ff057819 */ /* 0x000fe20000011609 */
[----:B------:R-:W-:Y:S01]  /*06d0*/  BSSY.RECONVERGENT B1, `(.L_x_33) ;  /* 0x0000064000017945 */ /* 0x000fe20003800200 */
[--C-:B------:R-:W-:Y:S01]  /*06e0*/  SHF.R.U32.HI R3, RZ, 0x17, R0.reuse ;  /* 0x00000017ff037819 */ /* 0x100fe20000011600 */
[----:B------:R-:W-:Y:S01]  /*06f0*/  IMAD.MOV.U32 R8, RZ, RZ, R0 ;  /* 0x000000ffff087224 */ /* 0x000fe200078e0000 */
        /* <DEDUP_REMOVED lines=8> */
[----:B------:R-:W-:Y:S01]  /*0780*/  FSETP.GTU.FTZ.AND P0, PT, |R0|, +INF , PT ;  /* 0x7f8000000000780b */ /* 0x000fe20003f1c200 */
[----:B------:R-:W-:Y:S01]  /*0790*/  IMAD.MOV.U32 R3, RZ, RZ, R9 ;  /* 0x000000ffff037224 */ /* 0x000fe200078e0009 */
        /* <DEDUP_REMOVED lines=22> */
.L_x_34:
[----:B------:R-:W-:Y:S01]  /*0900*/  LEA R0, R7, 0xc0800000, 0x17 ;  /* 0xc080000007007811 */ /* 0x000fe200078eb8ff */
[----:B------:R-:W-:Y:S01]  /*0910*/  VIADD R5, R5, 0xffffff81 ;  /* 0xffffff8105057836 */ /* 0x000fe20000000000 */
[----:B------:R-:W-:Y:S03]  /*0920*/  BSSY.RECONVERGENT B2, `(.L_x_39) ;  /* 0x0000035000027945 */ /* 0x000fe60003800200 */
[----:B------:R-:W-:Y:S02]  /*0930*/  IMAD.IADD R9, R9, 0x1, -R0 ;  /* 0x0000000109097824 */ /* 0x000fe400078e0a00 */
[C---:B------:R-:W-:Y:S01]  /*0940*/  IMAD R0, R5.reuse, -0x800000, R8 ;  /* 0xff80000005007824 */ /* 0x040fe200078e0208 */
[----:B------:R-:W-:Y:S01]  /*0950*/  IADD3 R5, PT, PT, R5, 0x7f, -R7 ;  /* 0x0000007f05057810 */ /* 0x000fe20007ffe807 */
[----:B------:R-:W0:Y:S01]  /*0960*/  MUFU.RCP R3, R9 ;  /* 0x0000000900037308 */ /* 0x000e220000001000 */
[----:B------:R-:W-:-:S03]  /*0970*/  FADD.FTZ R11, -R9, -RZ ;  /* 0x800000ff090b7221 */ /* 0x000fc60000010100 */
[----:B------:R-:W-:Y:S02]  /*0980*/  IMAD.IADD R5, R5, 0x1, R10 ;  /* 0x0000000105057824 */ /* 0x000fe400078e020a */
[----:B0-----:R-:W-:-:S04]  /*0990*/  FFMA R12, R3, R11, 1 ;  /* 0x3f800000030c7423 */ /* 0x001fc8000000000b */
        /* <DEDUP_REMOVED lines=19> */
[CC--:B------:R-:W-:Y:S01]  /*0ad0*/  FFMA.RZ R3, R12.reuse, R8.reuse, R13 ;  /* 0x000000080c037223 */ /* 0x0c0fe2000000c00d */
[C---:B------:R-:W-:Y:S01]  /*0ae0*/  VIADD R10, R7.reuse, 0x20 ;  /* 0x00000020070a7836 */ /* 0x040fe20000000000 */
[C---:B------:R-:W-:Y:S02]  /*0af0*/  ISETP.NE.AND P2, PT, R7.reuse, RZ, PT ;  /* 0x000000ff0700720c */ /* 0x040fe40003f45270 */
[----:B------:R-:W-:Y:S01]  /*0b00*/  ISETP.NE.AND P1, PT, R7, RZ, PT ;  /* 0x000000ff0700720c */ /* 0x000fe20003f25270 */
[----:B------:R-:W-:Y:S01]  /*0b10*/  IMAD.MOV R7, RZ, RZ, -R7 ;  /* 0x000000ffff077224 */ /* 0x000fe200078e0a07 */
[----:B------:R-:W-:Y:S01]  /*0b20*/  LOP3.LUT R5, R3, 0x7fffff, RZ, 0xc0, !PT ;  /* 0x007fffff03057812 */ /* 0x000fe200078ec0ff */
[CCC-:B------:R-:W-:Y:S01]  /*0b30*/  FFMA.RP R3, R12.reuse, R8.reuse, R13.reuse ;  /* 0x000000080c037223 */ /* 0x1c0fe2000000800d */
[----:B------:R-:W-:Y:S02]  /*0b40*/  FFMA.RM R8, R12, R8, R13 ;  /* 0x000000080c087223 */ /* 0x000fe4000000400d */
[----:B------:R-:W-:-:S03]  /*0b50*/  LOP3.LUT R5, R5, 0x800000, RZ, 0xfc, !PT ;  /* 0x0080000005057812 */ /* 0x000fc600078efcff */
[----:B------:R-:W-:Y:S02]  /*0b60*/  FSETP.NEU.FTZ.AND P0, PT, R3, R8, PT ;  /* 0x000000080300720b */ /* 0x000fe40003f1d000 */
[----:B------:R-:W-:Y:S02]  /*0b70*/  SHF.L.U32 R10, R5, R10, RZ ;  /* 0x0000000a050a7219 */ /* 0x000fe400000006ff */
[----:B------:R-:W-:Y:S02]  /*0b80*/  SEL R8, R7, RZ, P2 ;  /* 0x000000ff07087207 */ /* 0x000fe40001000000 */
[----:B------:R-:W-:Y:S02]  /*0b90*/  ISETP.NE.AND P1, PT, R10, RZ, P1 ;  /* 0x000000ff0a00720c */ /* 0x000fe40000f25270 */
[----:B------:R-:W-:Y:S02]  /*0ba0*/  SHF.R.U32.HI R8, RZ, R8, R5 ;  /* 0x00000008ff087219 */ /* 0x000fe40000011605 */
[----:B------:R-:W-:-:S02]  /*0bb0*/  PLOP3.LUT P0, PT, P0, P1, PT, 0xf8, 0x8f ;  /* 0x00000000008f781c */ /* 0x000fc40000703f70 */
[----:B------:R-:W-:Y:S02]  /*0bc0*/  SHF.R.U32.HI R10, RZ, 0x1, R8 ;  /* 0x00000001ff0a7819 */ /* 0x000fe40000011608 */
[----:B------:R-:W-:-:S04]  /*0bd0*/  SEL R3, RZ, 0x1, !P0 ;  /* 0x00000001ff037807 */ /* 0x000fc80004000000 */
[----:B------:R-:W-:-:S04]  /*0be0*/  LOP3.LUT R3, R3, 0x1, R10, 0xf8, !PT ;  /* 0x0000000103037812 */ /* 0x000fc800078ef80a */
[----:B------:R-:W-:-:S05]  /*0bf0*/  LOP3.LUT R3, R3, R8, RZ, 0xc0, !PT ;  /* 0x0000000803037212 */ /* 0x000fca00078ec0ff */
[----:B------:R-:W-:-:S05]  /*0c00*/  IMAD.IADD R3, R10, 0x1, R3 ;  /* 0x000000010a037824 */ /* 0x000fca00078e0203 */
[----:B------:R-:W-:Y:S01]  /*0c10*/  LOP3.LUT R0, R3, R0, RZ, 0xfc, !PT ;  /* 0x0000000003007212 */ /* 0x000fe200078efcff */
[----:B------:R-:W-:Y:S06]  /*0c20*/  BRA `(.L_x_42) ;  /* 0x0000000000107947 */ /* 0x000fec0003800000 */
.L_x_41:
[----:B------:R-:W-:-:S04]  /*0c30*/  LOP3.LUT R0, R0, 0x80000000, RZ, 0xc0, !PT ;  /* 0x8000000000007812 */ /* 0x000fc800078ec0ff */
[----:B------:R-:W-:Y:S01]  /*0c40*/  LOP3.LUT R0, R0, 0x7f800000, RZ, 0xfc, !PT ;  /* 0x7f80000000007812 */ /* 0x000fe200078efcff */
[----:B------:R-:W-:Y:S06]  /*0c50*/  BRA `(.L_x_42) ;  /* 0x0000000000047947 */ /* 0x000fec0003800000 */
.L_x_40:
[----:B------:R-:W-:-:S07]  /*0c60*/  IMAD R0, R5, 0x800000, R0 ;  /* 0x0080000005007824 */ /* 0x000fce00078e0200 */
.L_x_42:
[----:B------:R-:W-:Y:S05]  /*0c70*/  BSYNC.RECONVERGENT B2 ;  /* 0x0000000000027941 */ /* 0x000fea0003800200 */
.L_x_39:
[----:B------:R-:W-:Y:S05]  /*0c80*/  BRA `(.L_x_43) ;  /* 0x0000000000207947 */ /* 0x000fea0003800000 */
.L_x_38:
[----:B------:R-:W-:-:S04]  /*0c90*/  LOP3.LUT R0, R9, 0x80000000, R8, 0x48, !PT ;  /* 0x8000000009007812 */ /* 0x000fc800078e4808 */
[----:B------:R-:W-:Y:S01]  /*0ca0*/  LOP3.LUT R0, R0, 0x7f800000, RZ, 0xfc, !PT ;  /* 0x7f80000000007812 */ /* 0x000fe200078efcff */
[----:B------:R-:W-:Y:S06]  /*0cb0*/  BRA `(.L_x_43) ;  /* 0x0000000000147947 */ /* 0x000fec0003800000 */
.L_x_37:
[----:B------:R-:W-:Y:S01]  /*0cc0*/  LOP3.LUT R0, R9, 0x80000000, R8, 0x48, !PT ;  /* 0x8000000009007812 */ /* 0x000fe200078e4808 */
[----:B------:R-:W-:Y:S06]  /*0cd0*/  BRA `(.L_x_43) ;  /* 0x00000000000c7947 */ /* 0x000fec0003800000 */
.L_x_36:
[----:B------:R-:W0:Y:S01]  /*0ce0*/  MUFU.RSQ R0, -QNAN ;  /* 0xffc0000000007908 */ /* 0x000e220000001400 */
[----:B------:R-:W-:Y:S05]  /*0cf0*/  BRA `(.L_x_43) ;  /* 0x0000000000047947 */ /* 0x000fea0003800000 */
.L_x_35:
[----:B------:R-:W-:-:S07]  /*0d00*/  FADD.FTZ R0, R0, R3 ;  /* 0x0000000300007221 */ /* 0x000fce0000010000 */
.L_x_43:
[----:B------:R-:W-:Y:S05]  /*0d10*/  BSYNC.RECONVERGENT B1 ;  /* 0x0000000000017941 */ /* 0x000fea0003800200 */
.L_x_33:
[----:B------:R-:W-:-:S04]  /*0d20*/  IMAD.MOV.U32 R7, RZ, RZ, 0x0 ;  /* 0x00000000ff077424 */ /* 0x000fc800078e00ff */
[----:B0-----:R-:W-:Y:S05]  /*0d30*/  RET.REL.NODEC R6 `(_Z17bce_loss_backwardPKfS0_Pfii) ;  /* 0xfffffff006b07950 */ /* 0x001fea0003c3ffff */
.L_x_44:
        /* <DEDUP_REMOVED lines=12> */
.L_x_73:


//--------------------- .text._Z15bce_loss_kernelPKfS0_Pfi --------------------------
	.section	.text._Z15bce_loss_kernelPKfS0_Pfi,"ax",@progbits
	.align	128
        .global         _Z15bce_loss_kernelPKfS0_Pfi
        .type           _Z15bce_loss_kernelPKfS0_Pfi,@function
        .size           _Z15bce_loss_kernelPKfS0_Pfi,(.L_x_78 - _Z15bce_loss_kernelPKfS0_Pfi)
        .other          _Z15bce_loss_kernelPKfS0_Pfi,@"STO_CUDA_ENTRY STV_DEFAULT"
_Z15bce_loss_kernelPKfS0_Pfi:
.text._Z15bce_loss_kernelPKfS0_Pfi:
[----:B------:R-:W-:Y:S01]  /*0000*/  LDC R1, c[0x0][0x37c] ;  /* 0x0000df00ff017b82 */ /* 0x000fe20000000800 */
[----:B------:R-:W0:Y:S07]  /*0010*/  S2R R0, SR_TID.X ;  /* 0x0000000000007919 */ /* 0x000e2e0000002100 */
[----:B------:R-:W0:Y:S01]  /*0020*/  S2UR UR4, SR_CTAID.X ;  /* 0x00000000000479c3 */ /* 0x000e220000002500 */
[----:B------:R-:W1:Y:S01]  /*0030*/  LDCU UR5, c[0x0][0x398] ;  /* 0x00007300ff0577ac */ /* 0x000e620008000800 */
[----:B------:R-:W-:Y:S01]  /*0040*/  BSSY.RECONVERGENT B0, `(.L_x_45) ;  /* 0x000004d000007945 */ /* 0x000fe20003800200 */
[----:B------:R-:W-:Y:S01]  /*0050*/  HFMA2 R6, -RZ, RZ, 0, 0 ;  /* 0x00000000ff067431 */ /* 0x000fe200000001ff */
[----:B------:R-:W2:Y:S04]  /*0060*/  LDCU.64 UR6, c[0x0][0x358] ;  /* 0x00006b00ff0677ac */ /* 0x000ea80008000a00 */
[----:B------:R-:W0:Y:S02]  /*0070*/  LDC R7, c[0x0][0x360] ;  /* 0x0000d800ff077b82 */ /* 0x000e240000000800 */
[----:B0-----:R-:W-:-:S05]  /*0080*/  IMAD R9, R7, UR4, R0 ;  /* 0x0000000407097c24 */ /* 0x001fca000f8e0200 */
[----:B-1----:R-:W-:-:S13]  /*0090*/  ISETP.GE.AND P0, PT, R9, UR5, PT ;  /* 0x0000000509007c0c */ /* 0x002fda000bf06270 */
[----:B--2---:R-:W-:Y:S05]  /*00a0*/  @P0 BRA `(.L_x_46) ;  /* 0x0000000400180947 */ /* 0x004fea0003800000 */
[----:B------:R-:W0:Y:S01]  /*00b0*/  LDC.64 R2, c[0x0][0x380] ;  /* 0x0000e000ff027b82 */ /* 0x000e220000000a00 */
[----:B------:R-:W1:Y:S01]  /*00c0*/  LDCU UR4, c[0x0][0x370] ;  /* 0x00006e00ff0477ac */ /* 0x000e620008000800 */
[----:B------:R-:W-:-:S06]  /*00d0*/  MOV R6, RZ ;  /* 0x000000ff00067202 */ /* 0x000fcc0000000f00 */
[----:B------:R-:W2:Y:S01]  /*00e0*/  LDC.64 R4, c[0x0][0x388] ;  /* 0x0000e200ff047b82 */ /* 0x000ea20000000a00 */
[----:B-1----:R-:W-:-:S07]  /*00f0*/  IMAD R8, R7, UR4, RZ ;  /* 0x0000000407087c24 */ /* 0x002fce000f8e02ff */
.L_x_47:
[----:B--2---:R-:W-:-:S06]  /*0100*/  IMAD.WIDE R16, R9, 0x4, R4 ;  /* 0x0000000409107825 */ /* 0x004fcc00078e0204 */
[----:B------:R-:W2:Y:S01]  /*0110*/  LDG.E R16, desc[UR6][R16.64] ;  /* 0x0000000610107981 */ /* 0x000ea2000c1e1900 */
[----:B0-----:R-:W-:-:S05]  /*0120*/  IMAD.WIDE R14, R9, 0x4, R2 ;  /* 0x00000004090e7825 */ /* 0x001fca00078e0202 */
[----:B------:R0:W3:Y:S01]  /*0130*/  LDG.E R10, desc[UR6][R14.64] ;  /* 0x000000060e0a7981 */ /* 0x0000e2000c1e1900 */
[----:B------:R-:W-:Y:S02]  /*0140*/  MOV R18, 0x3e055027 ;  /* 0x3e05502700127802 */ /* 0x000fe40000000f00 */
[----:B------:R-:W-:Y:S02]  /*0150*/  IADD3 R9, PT, PT, R8, R9, RZ ;  /* 0x0000000908097210 */ /* 0x000fe40007ffe0ff */
[----:B--2---:R-:W-:-:S04]  /*0160*/  FMNMX R11, R16, 1.0000000116860974231e-07, !PT ;  /* 0x33d6bf95100b7809 */ /* 0x004fc80007800000 */
[----:B------:R-:W-:-:S04]  /*0170*/  FMNMX R12, R11, 0.99999988079071044922, PT ;  /* 0x3f7ffffe0b0c7809 */ /* 0x000fc80003800000 */
[C---:B------:R-:W-:Y:S01]  /*0180*/  FSETP.GEU.AND P0, PT, R12.reuse, 1.175494350822287508e-38, PT ;  /* 0x008000000c00780b */ /* 0x040fe20003f0e000 */
[C---:B------:R-:W-:Y:S01]  /*0190*/  FADD R11, -R12.reuse, 1 ;  /* 0x3f8000000c0b7421 */ /* 0x040fe20000000100 */
[----:B------:R-:W-:-:S04]  /*01a0*/  FMUL R13, R12, 8388608 ;  /* 0x4b0000000c0d7820 */ /* 0x000fc80000400000 */
[----:B------:R-:W-:Y:S02]  /*01b0*/  FSETP.GEU.AND P1, PT, R11, 1.175494350822287508e-38, PT ;  /* 0x008000000b00780b */ /* 0x000fe40003f2e000 */
[----:B------:R-:W-:-:S04]  /*01c0*/  FSEL R12, R13, R12, !P0 ;  /* 0x0000000c0d0c7208 */ /* 0x000fc80004000000 */
[----:B------:R-:W-:-:S04]  /*01d0*/  IADD3 R13, PT, PT, R12, -0x3f2aaaab, RZ ;  /* 0xc0d555550c0d7810 */ /* 0x000fc80007ffe0ff */
[----:B0-----:R-:W-:-:S03]  /*01e0*/  LOP3.LUT R15, R13, 0xff800000, RZ, 0xc0, !PT ;  /* 0xff8000000d0f7812 */ /* 0x001fc600078ec0ff */
[----:B------:R-:W-:Y:S01]  /*01f0*/  @!P1 FMUL R11, R11, 8388608 ;  /* 0x4b0000000b0b9820 */ /* 0x000fe20000400000 */
[----:B------:R-:W-:-:S04]  /*0200*/  IADD3 R13, PT, PT, R12, -R15, RZ ;  /* 0x8000000f0c0d7210 */ /* 0x000fc80007ffe0ff */
[----:B------:R-:W-:Y:S01]  /*0210*/  IADD3 R16, PT, PT, R11, -0x3f2aaaab, RZ ;  /* 0xc0d555550b107810 */ /* 0x000fe20007ffe0ff */
[----:B------:R-:W-:Y:S01]  /*0220*/  FADD R13, R13, -1 ;  /* 0xbf8000000d0d7421 */ /* 0x000fe20000000000 */
[----:B------:R-:W-:Y:S02]  /*0230*/  FSETP.NEU.AND P2, PT, R11, RZ, PT ;  /* 0x000000ff0b00720b */ /* 0x000fe40003f4d000 */
[----:B------:R-:W-:-:S04]  /*0240*/  LOP3.LUT R16, R16, 0xff800000, RZ, 0xc0, !PT ;  /* 0xff80000010107812 */ /* 0x000fc800078ec0ff */
[-C--:B------:R-:W-:Y:S02]  /*0250*/  IADD3 R14, PT, PT, R11, -R16.reuse, RZ ;  /* 0x800000100b0e7210 */ /* 0x080fe40007ffe0ff */
[----:B------:R-:W-:Y:S02]  /*0260*/  I2FP.F32.S32 R20, R16 ;  /* 0x0000001000147245 */ /* 0x000fe40000201400 */
[----:B------:R-:W-:Y:S01]  /*0270*/  I2FP.F32.S32 R16, R15 ;  /* 0x0000000f00107245 */ /* 0x000fe20000201400 */
[----:B------:R-:W-:Y:S01]  /*0280*/  FADD R14, R14, -1 ;  /* 0xbf8000000e0e7421 */ /* 0x000fe20000000000 */
[----:B------:R-:W-:-:S03]  /*0290*/  MOV R15, 0x7f800000 ;  /* 0x7f800000000f7802 */ /* 0x000fc60000000f00 */
[-C--:B------:R-:W-:Y:S01]  /*02a0*/  FFMA R17, R14, -R18.reuse, 0.14084610342979431152 ;  /* 0x3e1039f60e117423 */ /* 0x080fe20000000812 */
[----:B------:R-:W-:-:S03]  /*02b0*/  FFMA R18, R13, -R18, 0.14084610342979431152 ;  /* 0x3e1039f60d127423 */ /* 0x000fc60000000812 */
[----:B------:R-:W-:Y:S01]  /*02c0*/  FFMA R17, R14, R17, -0.12148627638816833496 ;  /* 0xbdf8cdcc0e117423 */ /* 0x000fe20000000011 */
[----:B------:R-:W-:-:S03]  /*02d0*/  FFMA R18, R13, R18, -0.12148627638816833496 ;  /* 0xbdf8cdcc0d127423 */ /* 0x000fc60000000012 */
[----:B------:R-:W-:Y:S01]  /*02e0*/  FFMA R17, R14, R17, 0.13980610668659210205 ;  /* 0x3e0f29550e117423 */ /* 0x000fe20000000011 */
[----:B------:R-:W-:-:S03]  /*02f0*/  FFMA R18, R13, R18, 0.13980610668659210205 ;  /* 0x3e0f29550d127423 */ /* 0x000fc60000000012 */
[----:B------:R-:W-:Y:S01]  /*0300*/  FFMA R17, R14, R17, -0.16684235632419586182 ;  /* 0xbe2ad8b90e117423 */ /* 0x000fe20000000011 */
[----:B------:R-:W-:-:S03]  /*0310*/  FFMA R18, R13, R18, -0.16684235632419586182 ;  /* 0xbe2ad8b90d127423 */ /* 0x000fc60000000012 */
[----:B------:R-:W-:Y:S01]  /*0320*/  FFMA R17, R14, R17, 0.20012299716472625732 ;  /* 0x3e4ced0b0e117423 */ /* 0x000fe20000000011 */
[----:B------:R-:W-:-:S03]  /*0330*/  FFMA R18, R13, R18, 0.20012299716472625732 ;  /* 0x3e4ced0b0d127423 */ /* 0x000fc60000000012 */
[C---:B------:R-:W-:Y:S01]  /*0340*/  FFMA R19, R14.reuse, R17, -0.24999669194221496582 ;  /* 0xbe7fff220e137423 */ /* 0x040fe20000000011 */
[C---:B------:R-:W-:Y:S01]  /*0350*/  FFMA R18, R13.reuse, R18, -0.24999669194221496582 ;  /* 0xbe7fff220d127423 */ /* 0x040fe20000000012 */
[----:B------:R-:W-:Y:S02]  /*0360*/  FSEL R17, RZ, -23, P0 ;  /* 0xc1b80000ff117808 */ /* 0x000fe40000000000 */
[----:B------:R-:W-:Y:S01]  /*0370*/  FFMA R21, R14, R19, 0.33333182334899902344 ;  /* 0x3eaaaa780e157423 */ /* 0x000fe20000000013 */
[----:B------:R-:W-:Y:S01]  /*0380*/  FFMA R18, R13, R18, 0.33333182334899902344 ;  /* 0x3eaaaa780d127423 */ /* 0x000fe20000000012 */
[----:B------:R-:W-:Y:S01]  /*0390*/  FSEL R19, RZ, -23, P1 ;  /* 0xc1b80000ff137808 */ /* 0x000fe20000800000 */
[----:B------:R-:W-:Y:S01]  /*03a0*/  FFMA R16, R16, 1.1920928955078125e-07, R17 ;  /* 0x3400000010107823 */ /* 0x000fe20000000011 */
[----:B------:R-:W-:Y:S01]  /*03b0*/  FFMA R21, R14, R21, -0.5 ;  /* 0xbf0000000e157423 */ /* 0x000fe20000000015 */
[----:B------:R-:W-:Y:S01]  /*03c0*/  ISETP.GT.U32.AND P1, PT, R11, 0x7f7fffff, PT ;  /* 0x7f7fffff0b00780c */ /* 0x000fe20003f24070 */
[C---:B------:R-:W-:Y:S01]  /*03d0*/  FFMA R18, R13.reuse, R18, -0.5 ;  /* 0xbf0000000d127423 */ /* 0x040fe20000000012 */
[----:B------:R-:W-:Y:S01]  /*03e0*/  ISETP.GT.U32.AND P0, PT, R12, 0x7f7fffff, PT ;  /* 0x7f7fffff0c00780c */ /* 0x000fe20003f04070 */
[----:B------:R-:W-:Y:S01]  /*03f0*/  FMUL R21, R14, R21 ;  /* 0x000000150e157220 */ /* 0x000fe20000400000 */
[----:B------:R-:W-:Y:S01]  /*0400*/  FFMA R19, R20, 1.1920928955078125e-07, R19 ;  /* 0x3400000014137823 */ /* 0x000fe20000000013 */
[----:B------:R-:W-:-:S02]  /*0410*/  FMUL R18, R13, R18 ;  /* 0x000000120d127220 */ /* 0x000fc40000400000 */
[----:B------:R-:W-:Y:S02]  /*0420*/  FFMA R14, R14, R21, R14 ;  /* 0x000000150e0e7223 */ /* 0x000fe4000000000e */
[----:B------:R-:W-:Y:S02]  /*0430*/  FFMA R13, R13, R18, R13 ;  /* 0x000000120d0d7223 */ /* 0x000fe4000000000d */
[----:B------:R-:W-:Y:S02]  /*0440*/  FFMA R14, R19, 0.69314718246459960938, R14 ;  /* 0x3f317218130e7823 */ /* 0x000fe4000000000e */
[-C--:B------:R-:W-:Y:S01]  /*0450*/  @P1 FFMA R14, R11, R15.reuse, +INF ;  /* 0x7f8000000b0e1423 */ /* 0x080fe2000000000f */
[----:B------:R-:W-:Y:S01]  /*0460*/  FFMA R13, R16, 0.69314718246459960938, R13 ;  /* 0x3f317218100d7823 */ /* 0x000fe2000000000d */
[----:B------:R-:W-:Y:S01]  /*0470*/  @P0 FFMA R13, R12, R15, +INF ;  /* 0x7f8000000c0d0423 */ /* 0x000fe2000000000f */
[----:B------:R-:W-:Y:S01]  /*0480*/  ISETP.GE.AND P0, PT, R9, UR5, PT ;  /* 0x0000000509007c0c */ /* 0x000fe2000bf06270 */
[----:B---3--:R-:W-:Y:S01]  /*0490*/  FADD R11, -R10, 1 ;  /* 0x3f8000000a0b7421 */ /* 0x008fe20000000100 */
[----:B------:R-:W-:-:S02]  /*04a0*/  FSETP.NEU.AND P1, PT, R12, RZ, PT ;  /* 0x000000ff0c00720b */ /* 0x000fc40003f2d000 */
[----:B------:R-:W-:Y:S02]  /*04b0*/  FSEL R14, R14, -INF , P2 ;  /* 0xff8000000e0e7808 */ /* 0x000fe40001000000 */
[----:B------:R-:W-:-:S03]  /*04c0*/  FSEL R13, R13, -INF , P1 ;  /* 0xff8000000d0d7808 */ /* 0x000fc60000800000 */
[----:B------:R-:W-:-:S04]  /*04d0*/  FMUL R11, R11, R14 ;  /* 0x0000000e0b0b7220 */ /* 0x000fc80000400000 */
[----:B------:R-:W-:-:S04]  /*04e0*/  FFMA R11, -R10, R13, -R11 ;  /* 0x0000000d0a0b7223 */ /* 0x000fc8000000090b */
[----:B------:R-:W-:Y:S01]  /*04f0*/  FADD R6, R11, R6 ;  /* 0x000000060b067221 */ /* 0x000fe20000000000 */
[----:B------:R-:W-:Y:S06]  /*0500*/  @!P0 BRA `(.L_x_47) ;  /* 0xfffffff800fc8947 */ /* 0x000fec000383ffff */
.L_x_46:
[----:B------:R-:W-:Y:S05]  /*0510*/  BSYNC.RECONVERGENT B0 ;  /* 0x0000000000007941 */ /* 0x000fea0003800200 */
.L_x_45:
        /* <DEDUP_REMOVED lines=9> */
.L_x_49:
[----:B0-----:R-:W-:-:S04]  /*05b0*/  SHF.R.U32.HI R6, RZ, 0x1, R7 ;  /* 0x00000001ff067819 */ /* 0x001fc80000011607 */
[----:B------:R-:W-:-:S13]  /*05c0*/  ISETP.GE.U32.AND P1, PT, R0, R6, PT ;  /* 0x000000060000720c */ /* 0x000fda0003f26070 */
[----:B------:R-:W-:Y:S01]  /*05d0*/  @!P1 LEA R2, R6, R3, 0x2 ;  /* 0x0000000306029211 */ /* 0x000fe200078e10ff */
[----:B------:R-:W-:Y:S05]  /*05e0*/  @!P1 LDS R5, [R3] ;  /* 0x0000000003059984 */ /* 0x000fea0000000800 */
[----:B------:R-:W0:Y:S02]  /*05f0*/  @!P1 LDS R2, [R2] ;  /* 0x0000000002029984 */ /* 0x000e240000000800 */
[----:B0-----:R-:W-:-:S05]  /*0600*/  @!P1 FADD R4, R2, R5 ;  /* 0x0000000502049221 */ /* 0x001fca0000000000 */
[----:B------:R1:W-:Y:S01]  /*0610*/  @!P1 STS [R3], R4 ;  /* 0x0000000403009388 */ /* 0x0003e20000000800 */
[----:B------:R-:W-:Y:S01]  /*0620*/  BAR.SYNC.DEFER_BLOCKING 0x0 ;  /* 0x0000000000007b1d */ /* 0x000fe20000010000 */
[----:B------:R-:W-:Y:S02]  /*0630*/  ISETP.GT.U32.AND P1, PT, R7, 0x3, PT ;  /* 0x000000030700780c */ /* 0x000fe40003f24070 */
[----:B------:R-:W-:-:S11]  /*0640*/  MOV R7, R6 ;  /* 0x0000000600077202 */ /* 0x000fd60000000f00 */
[----:B-1----:R-:W-:Y:S05]  /*0650*/  @P1 BRA `(.L_x_49) ;  /* 0xfffffffc00d41947 */ /* 0x002fea000383ffff */
.L_x_48:
        /* <DEDUP_REMOVED lines=8> */
.L_x_50:
        /* <DEDUP_REMOVED lines=10> */
.L_x_78:


//--------------------- .text._Z17mse_loss_backwardPKfS0_Pfi --------------------------
	.section	.text._Z17mse_loss_backwardPKfS0_Pfi,"ax",@progbits
	.align	128
        .global         _Z17mse_loss_backwardPKfS0_Pfi
        .type           _Z17mse_loss_backwardPKfS0_Pfi,@function
        .size           _Z17mse_loss_backwardPKfS0_Pfi,(.L_x_74 - _Z17mse_loss_backwardPKfS0_Pfi)
        .other          _Z17mse_loss_backwardPKfS0_Pfi,@"STO_CUDA_ENTRY STV_DEFAULT"
_Z17mse_loss_backwardPKfS0_Pfi:
.text._Z17mse_loss_backwardPKfS0_Pfi:
        /* <DEDUP_REMOVED lines=12> */
[----:B-1----:R-:W3:Y:S01]  /*00c0*/  LDG.E R4, desc[UR4][R4.64] ;  /* 0x0000000404047981 */ /* 0x002ee2000c1e1900 */
[----:B--2---:R-:W-:-:S06]  /*00d0*/  IMAD.WIDE R6, R2, 0x4, R6 ;  /* 0x0000000402067825 */ /* 0x004fcc00078e0206 */
[----:B------:R-:W3:Y:S01]  /*00e0*/  LDG.E R7, desc[UR4][R6.64] ;  /* 0x0000000406077981 */ /* 0x000ee2000c1e1900 */
[----:B------:R-:W-:-:S04]  /*00f0*/  I2FP.F32.S32 R3, UR6 ;  /* 0x0000000600037c45 */ /* 0x000fc80008201400 */
[----:B------:R-:W0:Y:S01]  /*0100*/  MUFU.RCP R8, R3 ;  /* 0x0000000300087308 */ /* 0x000e220000001000 */
[----:B------:R-:W-:Y:S01]  /*0110*/  BSSY.RECONVERGENT B0, `(.L_x_51) ;  /* 0x000000d000007945 */ /* 0x000fe20003800200 */
[----:B0-----:R-:W-:-:S04]  /*0120*/  FFMA R9, -R3, R8, 1 ;  /* 0x3f80000003097423 */ /* 0x001fc80000000108 */
[----:B------:R-:W-:Y:S01]  /*0130*/  FFMA R9, R8, R9, R8 ;  /* 0x0000000908097223 */ /* 0x000fe20000000008 */
[----:B---3--:R-:W-:-:S04]  /*0140*/  FADD R0, R4, -R7 ;  /* 0x8000000704007221 */ /* 0x008fc80000000000 */
[----:B------:R-:W-:-:S04]  /*0150*/  FADD R0, R0, R0 ;  /* 0x0000000000007221 */ /* 0x000fc80000000000 */
[----:B------:R-:W0:Y:S01]  /*0160*/  FCHK P0, R0, R3 ;  /* 0x0000000300007302 */ /* 0x000e220000000000 */
[----:B------:R-:W-:-:S04]  /*0170*/  FFMA R8, R0, R9, RZ ;  /* 0x0000000900087223 */ /* 0x000fc800000000ff */
[----:B------:R-:W-:-:S04]  /*0180*/  FFMA R10, -R3, R8, R0 ;  /* 0x00000008030a7223 */ /* 0x000fc80000000100 */
[----:B------:R-:W-:Y:S01]  /*0190*/  FFMA R9, R9, R10, R8 ;  /* 0x0000000a09097223 */ /* 0x000fe20000000008 */
[----:B0-----:R-:W-:Y:S06]  /*01a0*/  @!P0 BRA `(.L_x_52) ;  /* 0x00000000000c8947 */ /* 0x001fec0003800000 */
[----:B------:R-:W-:-:S07]  /*01b0*/  MOV R4, 0x1d0 ;  /* 0x000001d000047802 */ /* 0x000fce0000000f00 */
[----:B------:R-:W-:Y:S05]  /*01c0*/  CALL.REL.NOINC `($__internal_3_$__cuda_sm3x_div_rn_noftz_f32_slowpath) ;  /* 0x0000000000187944 */ /* 0x000fea0003c00000 */
[----:B------:R-:W-:-:S07]  /*01d0*/  IMAD.MOV.U32 R9, RZ, RZ, R0 ;  /* 0x000000ffff097224 */ /* 0x000fce00078e0000 */
.L_x_52:
[----:B------:R-:W-:Y:S05]  /*01e0*/  BSYNC.RECONVERGENT B0 ;  /* 0x0000000000007941 */ /* 0x000fea0003800200 */
.L_x_51:
[----:B------:R-:W0:Y:S02]  /*01f0*/  LDC.64 R4, c[0x0][0x390] ;  /* 0x0000e400ff047b82 */ /* 0x000e240000000a00 */
[----:B0-----:R-:W-:-:S05]  /*0200*/  IMAD.WIDE R2, R2, 0x4, R4 ;  /* 0x0000000402027825 */ /* 0x001fca00078e0204 */
[----:B------:R-:W-:Y:S01]  /*0210*/  STG.E desc[UR4][R2.64], R9 ;  /* 0x0000000902007986 */ /* 0x000fe2000c101904 */
[----:B------:R-:W-:Y:S05]  /*0220*/  EXIT ;  /* 0x000000000000794d */ /* 0x000fea0003800000 */
        .weak           $__internal_3_$__cuda_sm3x_div_rn_noftz_f32_slowpath
        .type           $__internal_3_$__cuda_sm3x_div_rn_noftz_f32_slowpath,@function
        .size           $__internal_3_$__cuda_sm3x_div_rn_noftz_f32_slowpath,(.L_x_74 - $__internal_3_$__cuda_sm3x_div_rn_noftz_f32_slowpath)
$__internal_3_$__cuda_sm3x_div_rn_noftz_f32_slowpath:
[--C-:B------:R-:W-:Y:S01]  /*0230*/  SHF.R.U32.HI R6, RZ, 0x17, R3.reuse ;  /* 0x00000017ff067819 */ /* 0x100fe20000011603 */
[----:B------:R-:W-:Y:S01]  /*0240*/  BSSY.RECONVERGENT B1, `(.L_x_53) ;  /* 0x0000064000017945 */ /* 0x000fe20003800200 */
[--C-:B------:R-:W-:Y:S01]  /*0250*/  SHF.R.U32.HI R5, RZ, 0x17, R0.reuse ;  /* 0x00000017ff057819 */ /* 0x100fe20000011600 */
[----:B------:R-:W-:Y:S01]  /*0260*/  IMAD.MOV.U32 R7, RZ, RZ, R0 ;  /* 0x000000ffff077224 */ /* 0x000fe200078e0000 */
[----:B------:R-:W-:Y:S01]  /*0270*/  LOP3.LUT R6, R6, 0xff, RZ, 0xc0, !PT ;  /* 0x000000ff06067812 */ /* 0x000fe200078ec0ff */
[----:B------:R-:W-:Y:S01]  /*0280*/  IMAD.MOV.U32 R8, RZ, RZ, R3 ;  /* 0x000000ffff087224 */ /* 0x000fe200078e0003 */
        /* <DEDUP_REMOVED lines=30> */
.L_x_54:
[----:B------:R-:W-:Y:S01]  /*0470*/  LEA R3, R6, 0xc0800000, 0x17 ;  /* 0xc080000006037811 */ /* 0x000fe200078eb8ff */
[----:B------:R-:W-:Y:S01]  /*0480*/  VIADD R5, R5, 0xffffff81 ;  /* 0xffffff8105057836 */ /* 0x000fe20000000000 */
[----:B------:R-:W-:Y:S03]  /*0490*/  BSSY.RECONVERGENT B2, `(.L_x_59) ;  /* 0x0000035000027945 */ /* 0x000fe60003800200 */
[----:B------:R-:W-:Y:S01]  /*04a0*/  IMAD.IADD R3, R8, 0x1, -R3 ;  /* 0x0000000108037824 */ /* 0x000fe200078e0a03 */
[C---:B------:R-:W-:Y:S01]  /*04b0*/  IADD3 R6, PT, PT, R5.reuse, 0x7f, -R6 ;  /* 0x0000007f05067810 */ /* 0x040fe20007ffe806 */
[----:B------:R-:W-:Y:S02]  /*04c0*/  IMAD R0, R5, -0x800000, R7 ;  /* 0xff80000005007824 */ /* 0x000fe400078e0207 */
[----:B------:R-:W0:Y:S01]  /*04d0*/  MUFU.RCP R8, R3 ;  /* 0x0000000300087308 */ /* 0x000e220000001000 */
[----:B------:R-:W-:Y:S01]  /*04e0*/  FADD.FTZ R11, -R3, -RZ ;  /* 0x800000ff030b7221 */ /* 0x000fe20000010100 */
[----:B------:R-:W-:-:S03]  /*04f0*/  IMAD.IADD R6, R6, 0x1, R9 ;  /* 0x0000000106067824 */ /* 0x000fc600078e0209 */
        /* <DEDUP_REMOVED lines=42> */
.L_x_61:
[----:B------:R-:W-:-:S04]  /*07a0*/  LOP3.LUT R0, R0, 0x80000000, RZ, 0xc0, !PT ;  /* 0x8000000000007812 */ /* 0x000fc800078ec0ff */
[----:B------:R-:W-:Y:S01]  /*07b0*/  LOP3.LUT R0, R0, 0x7f800000, RZ, 0xfc, !PT ;  /* 0x7f80000000007812 */ /* 0x000fe200078efcff */
[----:B------:R-:W-:Y:S06]  /*07c0*/  BRA `(.L_x_62) ;  /* 0x0000000000047947 */ /* 0x000fec0003800000 */
.L_x_60:
[----:B------:R-:W-:-:S07]  /*07d0*/  IMAD R0, R6, 0x800000, R0 ;  /* 0x0080000006007824 */ /* 0x000fce00078e0200 */
.L_x_62:
[----:B------:R-:W-:Y:S05]  /*07e0*/  BSYNC.RECONVERGENT B2 ;  /* 0x0000000000027941 */ /* 0x000fea0003800200 */
.L_x_59:
[----:B------:R-:W-:Y:S05]  /*07f0*/  BRA `(.L_x_63) ;  /* 0x0000000000207947 */ /* 0x000fea0003800000 */
.L_x_58:
[----:B------:R-:W-:-:S04]  /*0800*/  LOP3.LUT R0, R8, 0x80000000, R7, 0x48, !PT ;  /* 0x8000000008007812 */ /* 0x000fc800078e4807 */
[----:B------:R-:W-:Y:S01]  /*0810*/  LOP3.LUT R0, R0, 0x7f800000, RZ, 0xfc, !PT ;  /* 0x7f80000000007812 */ /* 0x000fe200078efcff */
[----:B------:R-:W-:Y:S06]  /*0820*/  BRA `(.L_x_63) ;  /* 0x0000000000147947 */ /* 0x000fec0003800000 */
.L_x_57:
[----:B------:R-:W-:Y:S01]  /*0830*/  LOP3.LUT R0, R8, 0x80000000, R7, 0x48, !PT ;  /* 0x8000000008007812 */ /* 0x000fe200078e4807 */
[----:B------:R-:W-:Y:S06]  /*0840*/  BRA `(.L_x_63) ;  /* 0x00000000000c7947 */ /* 0x000fec0003800000 */
.L_x_56:
[----:B------:R-:W0:Y:S01]  /*0850*/  MUFU.RSQ R0, -QNAN ;  /* 0xffc0000000007908 */ /* 0x000e220000001400 */
[----:B------:R-:W-:Y:S05]  /*0860*/  BRA `(.L_x_63) ;  /* 0x0000000000047947 */ /* 0x000fea0003800000 */
.L_x_55:
[----:B------:R-:W-:-:S07]  /*0870*/  FADD.FTZ R0, R0, R3 ;  /* 0x0000000300007221 */ /* 0x000fce0000010000 */
.L_x_63:
[----:B------:R-:W-:Y:S05]  /*0880*/  BSYNC.RECONVERGENT B1 ;  /* 0x0000000000017941 */ /* 0x000fea0003800200 */
.L_x_53:
[----:B------:R-:W-:-:S04]  /*0890*/  IMAD.MOV.U32 R5, RZ, RZ, 0x0 ;  /* 0x00000000ff057424 */ /* 0x000fc800078e00ff */
[----:B0-----:R-:W-:Y:S05]  /*08a0*/  RET.REL.NODEC R4 `(_Z17mse_loss_backwardPKfS0_Pfi) ;  /* 0xfffffff404d47950 */ /* 0x001fea0003c3ffff */
.L_x_64:
        /* <DEDUP_REMOVED lines=13> */
.L_x_74:


//--------------------- .text._Z15mse_loss_kernelPKfS0_Pfi --------------------------
	.section	.text._Z15mse_loss_kernelPKfS0_Pfi,"ax",@progbits
	.align	128
        .global         _Z15mse_loss_kernelPKfS0_Pfi
        .type           _Z15mse_loss_kernelPKfS0_Pfi,@function
        .size           _Z15mse_loss_kernelPKfS0_Pfi,(.L_x_80 - _Z15mse_loss_kernelPKfS0_Pfi)
        .other          _Z15mse_loss_kernelPKfS0_Pfi,@"STO_CUDA_ENTRY STV_DEFAULT"
_Z15mse_loss_kernelPKfS0_Pfi:
.text._Z15mse_loss_kernelPKfS0_Pfi:
[----:B------:R-:W-:Y:S01]  /*0000*/  LDC R1, c[0x0][0x37c] ;  /* 0x0000df00ff017b82 */ /* 0x000fe20000000800 */
[----:B------:R-:W0:Y:S07]  /*0010*/  S2R R13, SR_TID.X ;  /* 0x00000000000d7919 */ /* 0x000e2e0000002100 */
[----:B------:R-:W0:Y:S01]  /*0020*/  S2UR UR4, SR_CTAID.X ;  /* 0x00000000000479c3 */ /* 0x000e220000002500 */
[----:B------:R-:W1:Y:S01]  /*0030*/  LDCU UR5, c[0x0][0x398] ;  /* 0x00007300ff0577ac */ /* 0x000e620008000800 */
[----:B------:R-:W-:Y:S01]  /*0040*/  BSSY.RECONVERGENT B0, `(.L_x_65) ;  /* 0x0000015000007945 */ /* 0x000fe20003800200 */
[----:B------:R-:W-:Y:S01]  /*0050*/  IMAD.MOV.U32 R11, RZ, RZ, RZ ;  /* 0x000000ffff0b7224 */ /* 0x000fe200078e00ff */
[----:B------:R-:W2:Y:S04]  /*0060*/  LDCU.64 UR6, c[0x0][0x358] ;  /* 0x00006b00ff0677ac */ /* 0x000ea80008000a00 */
[----:B------:R-:W0:Y:S02]  /*0070*/  LDC R10, c[0x0][0x360] ;  /* 0x0000d800ff0a7b82 */ /* 0x000e240000000800 */
[----:B0-----:R-:W-:-:S05]  /*0080*/  IMAD R0, R10, UR4, R13 ;  /* 0x000000040a007c24 */ /* 0x001fca000f8e020d */
[----:B-1----:R-:W-:-:S13]  /*0090*/  ISETP.GE.AND P0, PT, R0, UR5, PT ;  /* 0x0000000500007c0c */ /* 0x002fda000bf06270 */
[----:B--2---:R-:W-:Y:S05]  /*00a0*/  @P0 BRA `(.L_x_66) ;  /* 0x0000000000380947 */ /* 0x004fea0003800000 */
[----:B------:R-:W0:Y:S01]  /*00b0*/  LDC.64 R6, c[0x0][0x380] ;  /* 0x0000e000ff067b82 */ /* 0x000e220000000a00 */
[----:B------:R-:W1:Y:S01]  /*00c0*/  LDCU UR4, c[0x0][0x370] ;  /* 0x00006e00ff0477ac */ /* 0x000e620008000800 */
[----:B------:R-:W-:-:S06]  /*00d0*/  HFMA2 R11, -RZ, RZ, 0, 0 ;  /* 0x00000000ff0b7431 */ /* 0x000fcc00000001ff */
[----:B------:R-:W2:Y:S01]  /*00e0*/  LDC.64 R8, c[0x0][0x388] ;  /* 0x0000e200ff087b82 */ /* 0x000ea20000000a00 */
[----:B-1----:R-:W-:-:S07]  /*00f0*/  IMAD R15, R10, UR4, RZ ;  /* 0x000000040a0f7c24 */ /* 0x002fce000f8e02ff */
.L_x_67:
[----:B0-----:R-:W-:-:S04]  /*0100*/  IMAD.WIDE R2, R0, 0x4, R6 ;  /* 0x0000000400027825 */ /* 0x001fc800078e0206 */
[----:B--2---:R-:W-:Y:S02]  /*0110*/  IMAD.WIDE R4, R0, 0x4, R8 ;  /* 0x0000000400047825 */ /* 0x004fe400078e0208 */
[----:B------:R-:W2:Y:S04]  /*0120*/  LDG.E R2, desc[UR6][R2.64] ;  /* 0x0000000602027981 */ /* 0x000ea8000c1e1900 */
[----:B------:R-:W2:Y:S01]  /*0130*/  LDG.E R5, desc[UR6][R4.64] ;  /* 0x0000000604057981 */ /* 0x000ea2000c1e1900 */
[----:B------:R-:W-:-:S05]  /*0140*/  IMAD.IADD R0, R15, 0x1, R0 ;  /* 0x000000010f007824 */ /* 0x000fca00078e0200 */
[----:B------:R-:W-:Y:S01]  /*0150*/  ISETP.GE.AND P0, PT, R0, UR5, PT ;  /* 0x0000000500007c0c */ /* 0x000fe2000bf06270 */
[----:B--2---:R-:W-:-:S04]  /*0160*/  FADD R12, R2, -R5 ;  /* 0x80000005020c7221 */ /* 0x004fc80000000000 */
[----:B------:R-:W-:-:S08]  /*0170*/  FFMA R11, R12, R12, R11 ;  /* 0x0000000c0c0b7223 */ /* 0x000fd0000000000b */
[----:B------:R-:W-:Y:S05]  /*0180*/  @!P0 BRA `(.L_x_67) ;  /* 0xfffffffc00dc8947 */ /* 0x000fea000383ffff */
.L_x_66:
[----:B------:R-:W-:Y:S05]  /*0190*/  BSYNC.RECONVERGENT B0 ;  /* 0x0000000000007941 */ /* 0x000fea0003800200 */
.L_x_65:
        /* <DEDUP_REMOVED lines=9> */
.L_x_69:
        /* <DEDUP_REMOVED lines=8> */
[----:B------:R-:W-:Y:S01]  /*02b0*/  ISETP.GT.U32.AND P1, PT, R10, 0x3, PT ;  /* 0x000000030a00780c */ /* 0x000fe20003f24070 */
[----:B------:R-:W-:-:S12]  /*02c0*/  IMAD.MOV.U32 R10, RZ, RZ, R4 ;  /* 0x000000ffff0a7224 */ /* 0x000fd800078e0004 */
[----:B-1----:R-:W-:Y:S05]  /*02d0*/  @P1 BRA `(.L_x_69) ;  /* 0xfffffffc00d41947 */ /* 0x002fea000383ffff */
.L_x_68:
[----:B------:R-:W-:Y:S05]  /*02e0*/  @P0 EXIT ;  /* 0x000000000000094d */ /* 0x000fea0003800000 */
[----:B------:R-:W1:Y:S01]  /*02f0*/  S2UR UR5, SR_CgaCtaId ;  /* 0x00000000000579c3 */ /* 0x000e620000008800 */
[----:B------:R-:W-:-:S07]  /*0300*/  UMOV UR4, 0x400 ;  /* 0x0000040000047882 */ /* 0x000fce0000000000 */
[----:B------:R-:W2:Y:S01]  /*0310*/  LDC.64 R2, c[0x0][0x390] ;  /* 0x0000e400ff027b82 */ /* 0x000ea20000000a00 */
[----:B-1----:R-:W-:-:S09]  /*0320*/  ULEA UR4, UR5, UR4, 0x18 ;  /* 0x0000000405047291 */ /* 0x002fd2000f8ec0ff */
[----:B------:R-:W2:Y:S04]  /*0330*/  LDS R5, [UR4] ;  /* 0x00000004ff057984 */ /* 0x000ea80008000800 */
[----:B--2---:R-:W-:Y:S01]  /*0340*/  REDG.E.ADD.F32.FTZ.RN.STRONG.GPU desc[UR6][R2.64], R5 ;  /* 0x00000005020079a6 */ /* 0x004fe2000c12f306 */
[----:B------:R-:W-:Y:S05]  /*0350*/  EXIT ;  /* 0x000000000000794d */ /* 0x000fea0003800000 */
.L_x_70:
        /* <DEDUP_REMOVED lines=10> */
.L_x_80:


//--------------------- .nv.shared.reserved.0     --------------------------
	.section	.nv.shared.reserved.0,"aw",@nobits
	.weak		__nv_reservedSMEM_offset_0_alias
	.size		__nv_reservedSMEM_offset_0_alias, 0, 64
	.other		__nv_reservedSMEM_offset_0_alias,@"STO_CUDA_RESERVED_SHARED STV_DEFAULT"
__nv_reservedSMEM_offset_0_alias:
	.zero		0
	.zero		64


//--------------------- .nv.shared._Z15cce_loss_kernelPKfS0_Pfii --------------------------
	.section	.nv.shared._Z15cce_loss_kernelPKfS0_Pfii,"aw",@nobits
	.sectionflags	@""
	.align	4
.nv.shared._Z15cce_loss_kernelPKfS0_Pfii:
	.zero		2048


//--------------------- .nv.shared._Z15bce_loss_kernelPKfS0_Pfi --------------------------
	.section	.nv.shared._Z15bce_loss_kernelPKfS0_Pfi,"aw",@nobits
	.sectionflags	@""
	.align	4
.nv.shared._Z15bce_loss_kernelPKfS0_Pfi:
	.zero		2048


//--------------------- .nv.shared._Z15mse_loss_kernelPKfS0_Pfi --------------------------
	.section	.nv.shared._Z15mse_loss_kernelPKfS0_Pfi,"aw",@nobits
	.sectionflags	@""
	.align	4
.nv.shared._Z15mse_loss_kernelPKfS0_Pfi:
	.zero		2048


//--------------------- .nv.constant0._Z17cce_loss_backwardPKfS0_Pfii --------------------------
	.section	.nv.constant0._Z17cce_loss_backwardPKfS0_Pfii,"a",@progbits
	.sectionflags	@""
	.align	4
.nv.constant0._Z17cce_loss_backwardPKfS0_Pfii:
	.zero		928


//--------------------- .nv.constant0._Z15cce_loss_kernelPKfS0_Pfii --------------------------
	.section	.nv.constant0._Z15cce_loss_kernelPKfS0_Pfii,"a",@progbits
	.sectionflags	@""
	.align	4
.nv.constant0._Z15cce_loss_kernelPKfS0_Pfii:
	.zero		928


//--------------------- .nv.constant0._Z17bce_loss_backwardPKfS0_Pfii --------------------------
	.section	.nv.constant0._Z17bce_loss_backwardPKfS0_Pfii,"a",@progbits
	.sectionflags	@""
	.align	4
.nv.constant0._Z17bce_loss_backwardPKfS0_Pfii:
	.zero		928


//--------------------- .nv.constant0._Z15bce_loss_kernelPKfS0_Pfi --------------------------
	.section	.nv.constant0._Z15bce_loss_kernelPKfS0_Pfi,"a",@progbits
	.sectionflags	@""
	.align	4
.nv.constant0._Z15bce_loss_kernelPKfS0_Pfi:
	.zero		924


//--------------------- .nv.constant0._Z17mse_loss_backwardPKfS0_Pfi --------------------------
	.section	.nv.constant0._Z17mse_loss_backwardPKfS0_Pfi,"a",@progbits
	.sectionflags	@""
	.align	4
.nv.constant0._Z17mse_loss_backwardPKfS0_Pfi:
	.zero		924


//--------------------- .nv.constant0._Z15mse_loss_kernelPKfS0_Pfi --------------------------
	.section	.nv.constant0._Z15mse_loss_kernelPKfS0_Pfi,"a",@progbits
	.sectionflags	@""
	.align	4
.nv.constant0._Z15mse_loss_kernelPKfS0_Pfi:
	.zero		924


//--------------------- SYMBOLS --------------------------

	.type		.nv.reservedSmem.offset0,@object
	.size		.nv.reservedSmem.offset0,0x4
	.type		.nv.reservedSmem.cap,@object
	.size		.nv.reservedSmem.cap,0x4
